//
// Generated by NVIDIA NVVM Compiler
//
// Compiler Build ID: CL-36424714
// Cuda compilation tools, release 13.0, V13.0.88
// Based on NVVM 20.0.0
//

.version 9.0
.target sm_100
.address_size 64

.extern .func  (.param .b32 func_retval0) vprintf
(
	.param .b64 vprintf_param_0,
	.param .b64 vprintf_param_1
)
;
.extern .func  (.param .b64 func_retval0) malloc
(
	.param .b64 malloc_param_0
)
;
.extern .func free
(
	.param .b64 free_param_0
)
;
.global .align 4 .b8 precalc_xorwow_matrix[102400];
.global .align 4 .b8 precalc_xorwow_offset_matrix[102400];
.global .align 4 .b8 mrg32k3aM1[2304];
.global .align 4 .b8 mrg32k3aM2[2304];
.global .align 4 .b8 mrg32k3aM1SubSeq[2016];
.global .align 4 .b8 mrg32k3aM2SubSeq[2016];
.global .align 4 .b8 mrg32k3aM1Seq[2304];
.global .align 4 .b8 mrg32k3aM2Seq[2304];
.const .align 8 .b8 __cr_lgamma_table[72];
.global .align 1 .b8 $str[32] = {71, 80, 85, 32, 84, 104, 114, 101, 97, 100, 58, 32, 37, 105, 32, 80, 101, 114, 109, 117, 116, 97, 99, 105, 106, 97, 58, 32, 37, 115, 10};

.func  (.param .b32 func_retval0) _Z9factoriali(
	.param .b32 _Z9factoriali_param_0
)
{
	.reg .pred 	%p<6>;
	.reg .b32 	%r<44>;

	ld.param.u32 	%r41, [_Z9factoriali_param_0];
	setp.eq.s32 	%p1, %r41, 1;
	mov.b32 	%r43, 1;
	@%p1 bra 	$L__BB0_8;
	add.s32 	%r35, %r41, -1;
	add.s32 	%r26, %r41, -2;
	and.b32  	%r2, %r35, 3;
	setp.lt.u32 	%p2, %r26, 3;
	mov.b32 	%r43, 1;
	@%p2 bra 	$L__BB0_5;
	and.b32  	%r28, %r35, -4;
	neg.s32 	%r34, %r28;
	mov.b32 	%r43, 1;
$L__BB0_3:
	add.s32 	%r29, %r35, -2;
	mad.lo.s32 	%r30, %r43, %r35, %r43;
	add.s32 	%r31, %r35, -1;
	mul.lo.s32 	%r32, %r35, %r30;
	mul.lo.s32 	%r33, %r31, %r32;
	mul.lo.s32 	%r43, %r29, %r33;
	add.s32 	%r35, %r35, -4;
	add.s32 	%r34, %r34, 4;
	setp.ne.s32 	%p3, %r34, 0;
	@%p3 bra 	$L__BB0_3;
	add.s32 	%r41, %r35, 1;
$L__BB0_5:
	setp.eq.s32 	%p4, %r2, 0;
	@%p4 bra 	$L__BB0_8;
	neg.s32 	%r40, %r2;
$L__BB0_7:
	.pragma "nounroll";
	add.s32 	%r18, %r41, -1;
	mul.lo.s32 	%r43, %r41, %r43;
	add.s32 	%r40, %r40, 1;
	setp.ne.s32 	%p5, %r40, 0;
	mov.u32 	%r41, %r18;
	@%p5 bra 	$L__BB0_7;
$L__BB0_8:
	st.param.b32 	[func_retval0], %r43;
	ret;

}
	// .globl	_Z14permute_kernelPci
.visible .entry _Z14permute_kernelPci(
	.param .u64 .ptr .align 1 _Z14permute_kernelPci_param_0,
	.param .u32 _Z14permute_kernelPci_param_1
)
{
	.local .align 16 .b8 	__local_depot1[16];
	.reg .b64 	%SP;
	.reg .b64 	%SPL;
	.reg .pred 	%p<39>;
	.reg .b16 	%rs<60>;
	.reg .b32 	%r<97>;
	.reg .b64 	%rd<108>;

	mov.u64 	%SPL, __local_depot1;
	cvta.local.u64 	%SP, %SPL;
	ld.param.u64 	%rd32, [_Z14permute_kernelPci_param_0];
	ld.param.u32 	%r56, [_Z14permute_kernelPci_param_1];
	cvta.to.global.u64 	%rd1, %rd32;
	mov.u32 	%r57, %ctaid.x;
	mov.u32 	%r58, %ctaid.y;
	mov.u32 	%r59, %nctaid.x;
	mov.u32 	%r60, %nctaid.y;
	mov.u32 	%r61, %ctaid.z;
	mad.lo.s32 	%r62, %r61, %r60, %r58;
	mad.lo.s32 	%r63, %r62, %r59, %r57;
	mov.u32 	%r64, %ntid.x;
	mov.u32 	%r65, %tid.x;
	mad.lo.s32 	%r1, %r63, %r64, %r65;
	{ // callseq 0, 0
	.param .b32 param0;
	st.param.b32 	[param0], %r56;
	.param .b32 retval0;
	call.uni (retval0), 
	_Z9factoriali, 
	(
	param0
	);
	ld.param.b32 	%r88, [retval0];
	} // callseq 0
	setp.ge.s32 	%p1, %r1, %r88;
	@%p1 bra 	$L__BB1_63;
	cvt.s64.s32 	%rd33, %r56;
	mul.wide.s32 	%rd34, %r56, 4;
	{ // callseq 1, 0
	.param .b64 param0;
	st.param.b64 	[param0], %rd34;
	.param .b64 retval0;
	call.uni (retval0), 
	malloc, 
	(
	param0
	);
	ld.param.b64 	%rd35, [retval0];
	} // callseq 1
	{ // callseq 2, 0
	.param .b64 param0;
	st.param.b64 	[param0], %rd33;
	.param .b64 retval0;
	call.uni (retval0), 
	malloc, 
	(
	param0
	);
	ld.param.b64 	%rd36, [retval0];
	} // callseq 2
	setp.lt.s32 	%p2, %r56, 1;
	@%p2 bra 	$L__BB1_14;
	and.b32  	%r3, %r56, 15;
	setp.lt.u32 	%p3, %r56, 16;
	mov.b32 	%r81, 0;
	@%p3 bra 	$L__BB1_5;
	and.b32  	%r81, %r56, 2147483632;
	neg.s32 	%r85, %r81;
	add.s64 	%rd105, %rd35, 32;
	add.s64 	%rd104, %rd1, 7;
	add.s64 	%rd103, %rd36, 7;
$L__BB1_4:
	.pragma "nounroll";
	mov.b32 	%r68, 0;
	st.u32 	[%rd105+-32], %r68;
	ld.global.u8 	%rs1, [%rd104+-7];
	st.u8 	[%rd103+-7], %rs1;
	st.u32 	[%rd105+-28], %r68;
	ld.global.u8 	%rs2, [%rd104+-6];
	st.u8 	[%rd103+-6], %rs2;
	st.u32 	[%rd105+-24], %r68;
	ld.global.u8 	%rs3, [%rd104+-5];
	st.u8 	[%rd103+-5], %rs3;
	st.u32 	[%rd105+-20], %r68;
	ld.global.u8 	%rs4, [%rd104+-4];
	st.u8 	[%rd103+-4], %rs4;
	st.u32 	[%rd105+-16], %r68;
	ld.global.u8 	%rs5, [%rd104+-3];
	st.u8 	[%rd103+-3], %rs5;
	st.u32 	[%rd105+-12], %r68;
	ld.global.u8 	%rs6, [%rd104+-2];
	st.u8 	[%rd103+-2], %rs6;
	st.u32 	[%rd105+-8], %r68;
	ld.global.u8 	%rs7, [%rd104+-1];
	st.u8 	[%rd103+-1], %rs7;
	st.u32 	[%rd105+-4], %r68;
	ld.global.u8 	%rs8, [%rd104];
	st.u8 	[%rd103], %rs8;
	st.u32 	[%rd105], %r68;
	ld.global.u8 	%rs9, [%rd104+1];
	st.u8 	[%rd103+1], %rs9;
	st.u32 	[%rd105+4], %r68;
	ld.global.u8 	%rs10, [%rd104+2];
	st.u8 	[%rd103+2], %rs10;
	st.u32 	[%rd105+8], %r68;
	ld.global.u8 	%rs11, [%rd104+3];
	st.u8 	[%rd103+3], %rs11;
	st.u32 	[%rd105+12], %r68;
	ld.global.u8 	%rs12, [%rd104+4];
	st.u8 	[%rd103+4], %rs12;
	st.u32 	[%rd105+16], %r68;
	ld.global.u8 	%rs13, [%rd104+5];
	st.u8 	[%rd103+5], %rs13;
	st.u32 	[%rd105+20], %r68;
	ld.global.u8 	%rs14, [%rd104+6];
	st.u8 	[%rd103+6], %rs14;
	st.u32 	[%rd105+24], %r68;
	ld.global.u8 	%rs15, [%rd104+7];
	st.u8 	[%rd103+7], %rs15;
	st.u32 	[%rd105+28], %r68;
	ld.global.u8 	%rs16, [%rd104+8];
	st.u8 	[%rd103+8], %rs16;
	add.s32 	%r85, %r85, 16;
	add.s64 	%rd105, %rd105, 64;
	add.s64 	%rd104, %rd104, 16;
	add.s64 	%rd103, %rd103, 16;
	setp.eq.s32 	%p4, %r85, 0;
	@%p4 bra 	$L__BB1_5;
	bra.uni 	$L__BB1_4;
$L__BB1_5:
	setp.eq.s32 	%p5, %r3, 0;
	@%p5 bra 	$L__BB1_14;
	and.b32  	%r7, %r56, 7;
	setp.lt.u32 	%p6, %r3, 8;
	@%p6 bra 	$L__BB1_8;
	cvt.u64.u32 	%rd37, %r81;
	mul.wide.u32 	%rd38, %r81, 4;
	add.s64 	%rd39, %rd35, %rd38;
	mov.b32 	%r69, 0;
	st.u32 	[%rd39], %r69;
	add.s64 	%rd40, %rd1, %rd37;
	ld.global.u8 	%rs17, [%rd40];
	add.s64 	%rd41, %rd36, %rd37;
	st.u8 	[%rd41], %rs17;
	st.u32 	[%rd39+4], %r69;
	ld.global.u8 	%rs18, [%rd40+1];
	st.u8 	[%rd41+1], %rs18;
	st.u32 	[%rd39+8], %r69;
	ld.global.u8 	%rs19, [%rd40+2];
	st.u8 	[%rd41+2], %rs19;
	st.u32 	[%rd39+12], %r69;
	ld.global.u8 	%rs20, [%rd40+3];
	st.u8 	[%rd41+3], %rs20;
	st.u32 	[%rd39+16], %r69;
	ld.global.u8 	%rs21, [%rd40+4];
	st.u8 	[%rd41+4], %rs21;
	st.u32 	[%rd39+20], %r69;
	ld.global.u8 	%rs22, [%rd40+5];
	st.u8 	[%rd41+5], %rs22;
	st.u32 	[%rd39+24], %r69;
	ld.global.u8 	%rs23, [%rd40+6];
	st.u8 	[%rd41+6], %rs23;
	st.u32 	[%rd39+28], %r69;
	ld.global.u8 	%rs24, [%rd40+7];
	st.u8 	[%rd41+7], %rs24;
	add.s32 	%r81, %r81, 8;
$L__BB1_8:
	setp.eq.s32 	%p7, %r7, 0;
	@%p7 bra 	$L__BB1_14;
	and.b32  	%r10, %r56, 3;
	setp.lt.u32 	%p8, %r7, 4;
	@%p8 bra 	$L__BB1_11;
	cvt.u64.u32 	%rd42, %r81;
	mul.wide.u32 	%rd43, %r81, 4;
	add.s64 	%rd44, %rd35, %rd43;
	mov.b32 	%r70, 0;
	st.u32 	[%rd44], %r70;
	add.s64 	%rd45, %rd1, %rd42;
	ld.global.u8 	%rs25, [%rd45];
	add.s64 	%rd46, %rd36, %rd42;
	st.u8 	[%rd46], %rs25;
	st.u32 	[%rd44+4], %r70;
	ld.global.u8 	%rs26, [%rd45+1];
	st.u8 	[%rd46+1], %rs26;
	st.u32 	[%rd44+8], %r70;
	ld.global.u8 	%rs27, [%rd45+2];
	st.u8 	[%rd46+2], %rs27;
	st.u32 	[%rd44+12], %r70;
	ld.global.u8 	%rs28, [%rd45+3];
	st.u8 	[%rd46+3], %rs28;
	add.s32 	%r81, %r81, 4;
$L__BB1_11:
	setp.eq.s32 	%p9, %r10, 0;
	@%p9 bra 	$L__BB1_14;
	cvt.u64.u32 	%rd47, %r81;
	add.s64 	%rd102, %rd36, %rd47;
	add.s64 	%rd101, %rd1, %rd47;
	mul.wide.u32 	%rd48, %r81, 4;
	add.s64 	%rd100, %rd35, %rd48;
	neg.s32 	%r84, %r10;
$L__BB1_13:
	.pragma "nounroll";
	mov.b32 	%r71, 0;
	st.u32 	[%rd100], %r71;
	ld.global.u8 	%rs29, [%rd101];
	st.u8 	[%rd102], %rs29;
	add.s64 	%rd102, %rd102, 1;
	add.s64 	%rd101, %rd101, 1;
	add.s64 	%rd100, %rd100, 4;
	add.s32 	%r84, %r84, 1;
	setp.ne.s32 	%p10, %r84, 0;
	@%p10 bra 	$L__BB1_13;
$L__BB1_14:
	setp.lt.s32 	%p11, %r56, 2;
	@%p11 bra 	$L__BB1_21;
	mov.b32 	%r87, 2;
	mov.b32 	%r89, 1;
	mov.u32 	%r92, %r1;
$L__BB1_16:
	mov.u32 	%r20, %r87;
	div.s32 	%r88, %r88, %r20;
	setp.lt.s32 	%p12, %r92, %r88;
	@%p12 bra 	$L__BB1_20;
	mul.wide.u32 	%rd49, %r89, 4;
	add.s64 	%rd22, %rd35, %rd49;
	ld.u32 	%r90, [%rd22];
$L__BB1_18:
	add.s32 	%r90, %r90, 1;
	sub.s32 	%r92, %r92, %r88;
	setp.ge.s32 	%p13, %r92, %r88;
	@%p13 bra 	$L__BB1_18;
	st.u32 	[%rd22], %r90;
$L__BB1_20:
	add.s32 	%r87, %r20, 1;
	setp.eq.s32 	%p14, %r20, %r56;
	mov.u32 	%r89, %r20;
	@%p14 bra 	$L__BB1_21;
	bra.uni 	$L__BB1_16;
$L__BB1_21:
	setp.lt.s32 	%p15, %r56, 1;
	@%p15 bra 	$L__BB1_62;
	and.b32  	%r24, %r56, 7;
	setp.lt.u32 	%p16, %r56, 8;
	mov.b32 	%r94, 0;
	@%p16 bra 	$L__BB1_41;
	and.b32  	%r94, %r56, 2147483640;
	neg.s32 	%r93, %r94;
	add.s64 	%rd106, %rd35, 16;
	mov.u64 	%rd107, %rd36;
$L__BB1_24:
	.pragma "nounroll";
	ld.u32 	%r34, [%rd106+-16];
	setp.lt.s32 	%p17, %r34, 1;
	@%p17 bra 	$L__BB1_26;
	ld.u8 	%rs30, [%rd107];
	cvt.s64.s32 	%rd50, %r34;
	sub.s64 	%rd51, %rd107, %rd50;
	ld.u8 	%rs31, [%rd51];
	st.u8 	[%rd107], %rs31;
	st.u8 	[%rd51], %rs30;
$L__BB1_26:
	ld.u32 	%r35, [%rd106+-12];
	setp.lt.s32 	%p18, %r35, 1;
	@%p18 bra 	$L__BB1_28;
	ld.u8 	%rs32, [%rd107+1];
	cvt.u64.u32 	%rd52, %r35;
	sub.s64 	%rd53, %rd107, %rd52;
	ld.u8 	%rs33, [%rd53+1];
	st.u8 	[%rd107+1], %rs33;
	st.u8 	[%rd53+1], %rs32;
$L__BB1_28:
	ld.u32 	%r36, [%rd106+-8];
	setp.lt.s32 	%p19, %r36, 1;
	@%p19 bra 	$L__BB1_30;
	ld.u8 	%rs34, [%rd107+2];
	cvt.u64.u32 	%rd54, %r36;
	sub.s64 	%rd55, %rd107, %rd54;
	ld.u8 	%rs35, [%rd55+2];
	st.u8 	[%rd107+2], %rs35;
	st.u8 	[%rd55+2], %rs34;
$L__BB1_30:
	ld.u32 	%r37, [%rd106+-4];
	setp.lt.s32 	%p20, %r37, 1;
	@%p20 bra 	$L__BB1_32;
	ld.u8 	%rs36, [%rd107+3];
	cvt.u64.u32 	%rd56, %r37;
	sub.s64 	%rd57, %rd107, %rd56;
	ld.u8 	%rs37, [%rd57+3];
	st.u8 	[%rd107+3], %rs37;
	st.u8 	[%rd57+3], %rs36;
$L__BB1_32:
	ld.u32 	%r38, [%rd106];
	setp.lt.s32 	%p21, %r38, 1;
	@%p21 bra 	$L__BB1_34;
	ld.u8 	%rs38, [%rd107+4];
	cvt.u64.u32 	%rd58, %r38;
	sub.s64 	%rd59, %rd107, %rd58;
	ld.u8 	%rs39, [%rd59+4];
	st.u8 	[%rd107+4], %rs39;
	st.u8 	[%rd59+4], %rs38;
$L__BB1_34:
	ld.u32 	%r39, [%rd106+4];
	setp.lt.s32 	%p22, %r39, 1;
	@%p22 bra 	$L__BB1_36;
	ld.u8 	%rs40, [%rd107+5];
	cvt.u64.u32 	%rd60, %r39;
	sub.s64 	%rd61, %rd107, %rd60;
	ld.u8 	%rs41, [%rd61+5];
	st.u8 	[%rd107+5], %rs41;
	st.u8 	[%rd61+5], %rs40;
$L__BB1_36:
	ld.u32 	%r40, [%rd106+8];
	setp.lt.s32 	%p23, %r40, 1;
	@%p23 bra 	$L__BB1_38;
	ld.u8 	%rs42, [%rd107+6];
	cvt.u64.u32 	%rd62, %r40;
	sub.s64 	%rd63, %rd107, %rd62;
	ld.u8 	%rs43, [%rd63+6];
	st.u8 	[%rd107+6], %rs43;
	st.u8 	[%rd63+6], %rs42;
$L__BB1_38:
	ld.u32 	%r41, [%rd106+12];
	setp.lt.s32 	%p24, %r41, 1;
	@%p24 bra 	$L__BB1_40;
	ld.u8 	%rs44, [%rd107+7];
	cvt.u64.u32 	%rd64, %r41;
	sub.s64 	%rd65, %rd107, %rd64;
	ld.u8 	%rs45, [%rd65+7];
	st.u8 	[%rd107+7], %rs45;
	st.u8 	[%rd65+7], %rs44;
$L__BB1_40:
	add.s32 	%r93, %r93, 8;
	add.s64 	%rd107, %rd107, 8;
	add.s64 	%rd106, %rd106, 32;
	setp.ne.s32 	%p25, %r93, 0;
	@%p25 bra 	$L__BB1_24;
$L__BB1_41:
	setp.eq.s32 	%p26, %r24, 0;
	@%p26 bra 	$L__BB1_62;
	and.b32  	%r44, %r56, 3;
	setp.lt.u32 	%p27, %r24, 4;
	@%p27 bra 	$L__BB1_52;
	cvt.u64.u32 	%rd66, %r94;
	mul.wide.u32 	%rd67, %r94, 4;
	add.s64 	%rd28, %rd35, %rd67;
	ld.u32 	%r45, [%rd28];
	setp.lt.s32 	%p28, %r45, 1;
	add.s64 	%rd29, %rd36, %rd66;
	@%p28 bra 	$L__BB1_45;
	ld.u8 	%rs46, [%rd29];
	sub.s32 	%r75, %r94, %r45;
	cvt.s64.s32 	%rd68, %r75;
	add.s64 	%rd69, %rd36, %rd68;
	ld.u8 	%rs47, [%rd69];
	st.u8 	[%rd29], %rs47;
	st.u8 	[%rd69], %rs46;
$L__BB1_45:
	ld.u32 	%r46, [%rd28+4];
	setp.lt.s32 	%p29, %r46, 1;
	@%p29 bra 	$L__BB1_47;
	ld.u8 	%rs48, [%rd29+1];
	cvt.u64.u32 	%rd71, %r46;
	sub.s64 	%rd72, %rd66, %rd71;
	add.s64 	%rd73, %rd36, %rd72;
	ld.u8 	%rs49, [%rd73+1];
	st.u8 	[%rd29+1], %rs49;
	st.u8 	[%rd73+1], %rs48;
$L__BB1_47:
	ld.u32 	%r47, [%rd28+8];
	setp.lt.s32 	%p30, %r47, 1;
	@%p30 bra 	$L__BB1_49;
	ld.u8 	%rs50, [%rd29+2];
	cvt.u64.u32 	%rd75, %r47;
	sub.s64 	%rd76, %rd66, %rd75;
	add.s64 	%rd77, %rd36, %rd76;
	ld.u8 	%rs51, [%rd77+2];
	st.u8 	[%rd29+2], %rs51;
	st.u8 	[%rd77+2], %rs50;
$L__BB1_49:
	ld.u32 	%r48, [%rd28+12];
	setp.lt.s32 	%p31, %r48, 1;
	@%p31 bra 	$L__BB1_51;
	ld.u8 	%rs52, [%rd29+3];
	cvt.u64.u32 	%rd79, %r48;
	sub.s64 	%rd80, %rd66, %rd79;
	add.s64 	%rd81, %rd36, %rd80;
	ld.u8 	%rs53, [%rd81+3];
	st.u8 	[%rd29+3], %rs53;
	st.u8 	[%rd81+3], %rs52;
$L__BB1_51:
	add.s32 	%r94, %r94, 4;
$L__BB1_52:
	setp.eq.s32 	%p32, %r44, 0;
	@%p32 bra 	$L__BB1_62;
	setp.eq.s32 	%p33, %r44, 1;
	@%p33 bra 	$L__BB1_59;
	cvt.u64.u32 	%rd82, %r94;
	mul.wide.u32 	%rd83, %r94, 4;
	add.s64 	%rd30, %rd35, %rd83;
	ld.u32 	%r51, [%rd30];
	setp.lt.s32 	%p34, %r51, 1;
	add.s64 	%rd31, %rd36, %rd82;
	@%p34 bra 	$L__BB1_56;
	ld.u8 	%rs54, [%rd31];
	sub.s32 	%r76, %r94, %r51;
	cvt.s64.s32 	%rd84, %r76;
	add.s64 	%rd85, %rd36, %rd84;
	ld.u8 	%rs55, [%rd85];
	st.u8 	[%rd31], %rs55;
	st.u8 	[%rd85], %rs54;
$L__BB1_56:
	ld.u32 	%r52, [%rd30+4];
	setp.lt.s32 	%p35, %r52, 1;
	@%p35 bra 	$L__BB1_58;
	ld.u8 	%rs56, [%rd31+1];
	cvt.u64.u32 	%rd87, %r52;
	sub.s64 	%rd88, %rd82, %rd87;
	add.s64 	%rd89, %rd36, %rd88;
	ld.u8 	%rs57, [%rd89+1];
	st.u8 	[%rd31+1], %rs57;
	st.u8 	[%rd89+1], %rs56;
$L__BB1_58:
	add.s32 	%r94, %r94, 2;
$L__BB1_59:
	and.b32  	%r77, %r56, 1;
	setp.eq.b32 	%p36, %r77, 1;
	not.pred 	%p37, %p36;
	@%p37 bra 	$L__BB1_62;
	mul.wide.u32 	%rd90, %r94, 4;
	add.s64 	%rd91, %rd35, %rd90;
	ld.u32 	%r55, [%rd91];
	setp.lt.s32 	%p38, %r55, 1;
	@%p38 bra 	$L__BB1_62;
	cvt.u64.u32 	%rd92, %r94;
	add.s64 	%rd93, %rd36, %rd92;
	ld.u8 	%rs58, [%rd93];
	sub.s32 	%r78, %r94, %r55;
	cvt.s64.s32 	%rd94, %r78;
	add.s64 	%rd95, %rd36, %rd94;
	ld.u8 	%rs59, [%rd95];
	st.u8 	[%rd93], %rs59;
	st.u8 	[%rd95], %rs58;
$L__BB1_62:
	add.u64 	%rd96, %SP, 0;
	add.u64 	%rd97, %SPL, 0;
	st.local.u32 	[%rd97], %r1;
	st.local.u64 	[%rd97+8], %rd36;
	mov.u64 	%rd98, $str;
	cvta.global.u64 	%rd99, %rd98;
	{ // callseq 3, 0
	.param .b64 param0;
	st.param.b64 	[param0], %rd99;
	.param .b64 param1;
	st.param.b64 	[param1], %rd96;
	.param .b32 retval0;
	call.uni (retval0), 
	vprintf, 
	(
	param0, 
	param1
	);
	ld.param.b32 	%r79, [retval0];
	} // callseq 3
	{ // callseq 4, 0
	.param .b64 param0;
	st.param.b64 	[param0], %rd35;
	call.uni 
	free, 
	(
	param0
	);
	} // callseq 4
	{ // callseq 5, 0
	.param .b64 param0;
	st.param.b64 	[param0], %rd36;
	call.uni 
	free, 
	(
	param0
	);
	} // callseq 5
$L__BB1_63:
	ret;

}


// ===== COMPILED SASS (sm_100) =====

	.target	sm_100

	.elftype	@"ET_EXEC"


//--------------------- .note.nv.tkinfo           --------------------------
	.section	.note.nv.tkinfo,"",@"SHT_NOTE"
	.sectionflags	@"SHF_NOTE_NV_TKINFO"
	.tkinfo
        /*0018*/ 	.word	0x00000002
        /*0030*/ 	.string	""
        /*0030*/ 	.string	"ptxas"
        /*0030*/ 	.string	"Cuda compilation tools, release 13.0, V13.0.88"
        /*0030*/ 	.string	"Build cuda_13.0.r13.0/compiler.36424714_0"
        /*0030*/ 	.string	"-arch sm_100 -m 64 "



//--------------------- .note.nv.cuinfo           --------------------------
	.section	.note.nv.cuinfo,"",@"SHT_NOTE"
	.sectionflags	@"SHF_NOTE_NV_CUINFO"
        /*0018*/ 	.short	0x0002
        /*001a*/ 	.short	0x0064
        /*001c*/ 	.short	0x0082
	.zero		2


//--------------------- .nv.info                  --------------------------
	.section	.nv.info,"",@"SHT_CUDA_INFO"
	.align	4


	//----- nvinfo : EIATTR_REGCOUNT
	.align		4
        /*0000*/ 	.byte	0x04, 0x2f
        /*0002*/ 	.short	(.L_11 - .L_10)
	.align		4
.L_10:
        /*0004*/ 	.word	index@(_Z14permute_kernelPci)
        /*0008*/ 	.word	0x0000001c


	//----- nvinfo : EIATTR_FRAME_SIZE
	.align		4
.L_11:
        /*000c*/ 	.byte	0x04, 0x11
        /*000e*/ 	.short	(.L_13 - .L_12)
	.align		4
.L_12:
        /*0010*/ 	.word	index@($_Z14permute_kernelPci$_Z9factoriali)
        /*0014*/ 	.word	0x00000010


	//----- nvinfo : EIATTR_FRAME_SIZE
	.align		4
.L_13:
        /*0018*/ 	.byte	0x04, 0x11
        /*001a*/ 	.short	(.L_15 - .L_14)
	.align		4
.L_14:
        /*001c*/ 	.word	index@(_Z14permute_kernelPci)
        /*0020*/ 	.word	0x00000010


	//----- nvinfo : EIATTR_MIN_STACK_SIZE
	.align		4
.L_15:
        /*0024*/ 	.byte	0x04, 0x12
        /*0026*/ 	.short	(.L_17 - .L_16)
	.align		4
.L_16:
        /*0028*/ 	.word	index@(_Z14permute_kernelPci)
        /*002c*/ 	.word	0x00000010
.L_17:


//--------------------- .nv.compat                --------------------------
	.section	.nv.compat,"",@"SHT_CUDA_COMPAT_INFO"
	.align	4
        /*0000*/ 	.byte	0x02, 0x09, 0x00, 0x00, 0x02, 0x02, 0x01, 0x00, 0x02, 0x05, 0x05, 0x00, 0x03, 0x07, 0x01, 0x01
        /*0010*/ 	.byte	0x02, 0x03, 0x00, 0x00, 0x02, 0x06, 0x01, 0x00, 0x04, 0x0b, 0x08, 0x00, 0x09, 0x00, 0x00, 0x00
        /*0020*/ 	.byte	0x00, 0x00, 0x00, 0x00


//--------------------- .nv.info._Z14permute_kernelPci --------------------------
	.section	.nv.info._Z14permute_kernelPci,"",@"SHT_CUDA_INFO"
	.sectionflags	@""
	.align	4


	//----- nvinfo : EIATTR_CUDA_API_VERSION
	.align		4
        /*0000*/ 	.byte	0x04, 0x37
        /*0002*/ 	.short	(.L_19 - .L_18)
.L_18:
        /*0004*/ 	.word	0x00000082


	//----- nvinfo : EIATTR_KPARAM_INFO
	.align		4
.L_19:
        /*0008*/ 	.byte	0x04, 0x17
        /*000a*/ 	.short	(.L_21 - .L_20)
.L_20:
        /*000c*/ 	.word	0x00000000
        /*0010*/ 	.short	0x0001
        /*0012*/ 	.short	0x0008
        /*0014*/ 	.byte	0x00, 0xf0, 0x11, 0x00


	//----- nvinfo : EIATTR_KPARAM_INFO
	.align		4
.L_21:
        /*0018*/ 	.byte	0x04, 0x17
        /*001a*/ 	.short	(.L_23 - .L_22)
.L_22:
        /*001c*/ 	.word	0x00000000
        /*0020*/ 	.short	0x0000
        /*0022*/ 	.short	0x0000
        /*0024*/ 	.byte	0x00, 0xf5, 0x21, 0x00


	//----- nvinfo : EIATTR_SPARSE_MMA_MASK
	.align		4
.L_23:
        /*0028*/ 	.byte	0x03, 0x50
        /*002a*/ 	.short	0x0000


	//----- nvinfo : EIATTR_MAXREG_COUNT
	.align		4
        /*002c*/ 	.byte	0x03, 0x1b
        /*002e*/ 	.short	0x00ff


	//----- nvinfo : EIATTR_EXTERNS
	.align		4
        /*0030*/ 	.byte	0x04, 0x0f
        /*0032*/ 	.short	(.L_25 - .L_24)


	//   ....[0]....
	.align		4
.L_24:
        /*0034*/ 	.word	index@(vprintf)


	//   ....[1]....
	.align		4
        /*0038*/ 	.word	index@(malloc)


	//   ....[2]....
	.align		4
        /*003c*/ 	.word	index@(free)


	//----- nvinfo : EIATTR_MERCURY_ISA_VERSION
	.align		4
.L_25:
        /*0040*/ 	.byte	0x03, 0x5f
        /*0042*/ 	.short	0x0101


	//----- nvinfo : EIATTR_VRC_CTA_INIT_COUNT
	.align		4
        /*0044*/ 	.byte	0x02, 0x4a
	.zero		1
	.zero		1


	//----- nvinfo : EIATTR_SYSCALL_OFFSETS
	.align		4
        /*0048*/ 	.byte	0x04, 0x46
        /*004a*/ 	.short	(.L_27 - .L_26)


	//   ....[0]....
.L_26:
        /*004c*/ 	.word	0x00000200


	//   ....[1]....
        /*0050*/ 	.word	0x00000280


	//   ....[2]....
        /*0054*/ 	.word	0x000022d0


	//   ....[3]....
        /*0058*/ 	.word	0x00002330


	//   ....[4]....
        /*005c*/ 	.word	0x00002380


	//----- nvinfo : EIATTR_EXIT_INSTR_OFFSETS
	.align		4
.L_27:
        /*0060*/ 	.byte	0x04, 0x1c
        /*0062*/ 	.short	(.L_29 - .L_28)


	//   ....[0]....
.L_28:
        /*0064*/ 	.word	0x00000130


	//   ....[1]....
        /*0068*/ 	.word	0x00002390


	//----- nvinfo : EIATTR_CRS_STACK_SIZE
	.align		4
.L_29:
        /*006c*/ 	.byte	0x04, 0x1e
        /*006e*/ 	.short	(.L_31 - .L_30)
.L_30:
        /*0070*/ 	.word	0x00000000


	//----- nvinfo : EIATTR_CBANK_PARAM_SIZE
	.align		4
.L_31:
        /*0074*/ 	.byte	0x03, 0x19
        /*0076*/ 	.short	0x000c


	//----- nvinfo : EIATTR_PARAM_CBANK
	.align		4
        /*0078*/ 	.byte	0x04, 0x0a
        /*007a*/ 	.short	(.L_33 - .L_32)
	.align		4
.L_32:
        /*007c*/ 	.word	index@(.nv.constant0._Z14permute_kernelPci)
        /*0080*/ 	.short	0x0380
        /*0082*/ 	.short	0x000c


	//----- nvinfo : EIATTR_SW_WAR
	.align		4
.L_33:
        /*0084*/ 	.byte	0x04, 0x36
        /*0086*/ 	.short	(.L_35 - .L_34)
.L_34:
        /*0088*/ 	.word	0x00000008
.L_35:


//--------------------- .nv.callgraph             --------------------------
	.section	.nv.callgraph,"",@"SHT_CUDA_CALLGRAPH"
	.align	4
	.sectionentsize	8
	.align		4
        /*0000*/ 	.word	0x00000000
	.align		4
        /*0004*/ 	.word	0xffffffff
	.align		4
        /*0008*/ 	.word	index@(_Z14permute_kernelPci)
	.align		4
        /*000c*/ 	.word	index@(free)
	.align		4
        /*0010*/ 	.word	index@(_Z14permute_kernelPci)
	.align		4
        /*0014*/ 	.word	index@(vprintf)
	.align		4
        /*0018*/ 	.word	index@(_Z14permute_kernelPci)
	.align		4
        /*001c*/ 	.word	index@(malloc)
	.align		4
        /*0020*/ 	.word	0x00000000
	.align		4
        /*0024*/ 	.word	0xfffffffe
	.align		4
        /*0028*/ 	.word	0x00000000
	.align		4
        /*002c*/ 	.word	0xfffffffd
	.align		4
        /*0030*/ 	.word	0x00000000
	.align		4
        /*0034*/ 	.word	0xfffffffc


//--------------------- .nv.constant4             --------------------------
	.section	.nv.constant4,"a",@progbits
	.align	8
	.align		8
.nv.constant4:
        /*0000*/ 	.dword	vprintf
	.align		8
        /*0008*/ 	.dword	malloc
	.align		8
        /*0010*/ 	.dword	free
	.align		8
        /*0018*/ 	.dword	precalc_xorwow_matrix
	.align		8
        /*0020*/ 	.dword	precalc_xorwow_offset_matrix
	.align		8
        /*0028*/ 	.dword	mrg32k3aM1
	.align		8
        /*0030*/ 	.dword	mrg32k3aM2
	.align		8
        /*0038*/ 	.dword	mrg32k3aM1SubSeq
	.align		8
        /*0040*/ 	.dword	mrg32k3aM2SubSeq
	.align		8
        /*0048*/ 	.dword	mrg32k3aM1Seq
	.align		8
        /*0050*/ 	.dword	mrg32k3aM2Seq
	.align		8
        /*0058*/ 	.dword	$str


//--------------------- .nv.constant3             --------------------------
	.section	.nv.constant3,"a",@progbits
	.align	8
.nv.constant3:
	.type		__cr_lgamma_table,@object
	.size		__cr_lgamma_table,(.L_8 - __cr_lgamma_table)
__cr_lgamma_table:
        /*0000*/ 	.byte	0x00, 0x00, 0x00, 0x00, 0x00, 0x00, 0x00, 0x00, 0x00, 0x00, 0x00, 0x00, 0x00, 0x00, 0x00, 0x00
        /*0010*/ 	.byte	0xef, 0x39, 0xfa, 0xfe, 0x42, 0x2e, 0xe6, 0x3f, 0x02, 0x20, 0x2a, 0xfa, 0x0b, 0xab, 0xfc, 0x3f
        /*0020*/ 	.byte	0xf9, 0x2c, 0x92, 0x7c, 0xa7, 0x6c, 0x09, 0x40, 0xc9, 0x79, 0x44, 0x3c, 0x64, 0x26, 0x13, 0x40
        /*0030*/ 	.byte	0xca, 0x01, 0xcf, 0x3a, 0x27, 0x51, 0x1a, 0x40, 0x30, 0xcc, 0x2d, 0xf3, 0xe1, 0x0c, 0x21, 0x40
        /*0040*/ 	.byte	0x0d, 0xb7, 0xfc, 0x82, 0x8e, 0x35, 0x25, 0x40
.L_8:


//--------------------- .text._Z14permute_kernelPci --------------------------
	.section	.text._Z14permute_kernelPci,"ax",@progbits
	.align	128
        .global         _Z14permute_kernelPci
        .type           _Z14permute_kernelPci,@function
        .size           _Z14permute_kernelPci,(.L_x_39 - _Z14permute_kernelPci)
        .other          _Z14permute_kernelPci,@"STO_CUDA_ENTRY STV_DEFAULT"
_Z14permute_kernelPci:
.text._Z14permute_kernelPci:
[----:B------:R-:W0:Y:S08]  /*0000*/  LDC R1, c[0x0][0x37c] ;  /* 0x0000df00ff017b82 */ /* 0x000e300000000800 */
[----:B------:R-:W-:Y:S01]  /*0010*/  S2UR UR4, SR_CTAID.Y ;  /* 0x00000000000479c3 */ /* 0x000fe20000002600 */
[----:B------:R-:W1:Y:S01]  /*0020*/  S2R R3, SR_TID.X ;  /* 0x0000000000037919 */ /* 0x000e620000002100 */
[----:B------:R-:W2:Y:S01]  /*0030*/  LDCU UR10, c[0x0][0x2fc] ;  /* 0x00005f80ff0a77ac */ /* 0x000ea20008000800 */
[----:B0-----:R-:W-:Y:S01]  /*0040*/  VIADD R1, R1, 0xfffffff0 ;  /* 0xfffffff001017836 */ /* 0x001fe20000000000 */
[----:B------:R-:W-:Y:S01]  /*0050*/  MOV R4, 0x120 ;  /* 0x0000012000047802 */ /* 0x000fe20000000f00 */
[----:B------:R-:W0:Y:S03]  /*0060*/  LDCU UR6, c[0x0][0x370] ;  /* 0x00006e00ff0677ac */ /* 0x000e260008000800 */
[----:B------:R-:W3:Y:S01]  /*0070*/  S2UR UR8, SR_CTAID.Z ;  /* 0x00000000000879c3 */ /* 0x000ee20000002700 */
[----:B------:R-:W3:Y:S01]  /*0080*/  LDCU UR7, c[0x0][0x374] ;  /* 0x00006e80ff0777ac */ /* 0x000ee20008000800 */
[----:B------:R-:W4:Y:S06]  /*0090*/  LDCU UR9, c[0x0][0x2f8] ;  /* 0x00005f00ff0977ac */ /* 0x000f2c0008000800 */
[----:B------:R-:W0:Y:S08]  /*00a0*/  S2UR UR5, SR_CTAID.X ;  /* 0x00000000000579c3 */ /* 0x000e300000002500 */
[----:B------:R-:W1:Y:S01]  /*00b0*/  LDC R24, c[0x0][0x360] ;  /* 0x0000d800ff187b82 */ /* 0x000e620000000800 */
[----:B---3--:R-:W-:Y:S01]  /*00c0*/  UIMAD UR4, UR7, UR8, UR4 ;  /* 0x00000008070472a4 */ /* 0x008fe2000f8e0204 */
[----:B----4-:R-:W-:-:S05]  /*00d0*/  IADD3 R22, P0, PT, R1, UR9, RZ ;  /* 0x0000000901167c10 */ /* 0x010fca000ff1e0ff */
[----:B--2---:R-:W-:Y:S01]  /*00e0*/  IMAD.X R2, RZ, RZ, UR10, P0 ;  /* 0x0000000aff027e24 */ /* 0x004fe200080e06ff */
[----:B0-----:R-:W-:-:S06]  /*00f0*/  UIMAD UR4, UR4, UR6, UR5 ;  /* 0x00000006040472a4 */ /* 0x001fcc000f8e0205 */
[----:B-1----:R-:W-:-:S07]  /*0100*/  IMAD R24, R24, UR4, R3 ;  /* 0x0000000418187c24 */ /* 0x002fce000f8e0203 */
[----:B------:R-:W-:Y:S05]  /*0110*/  CALL.REL.NOINC `($_Z14permute_kernelPci$_Z9factoriali) ;  /* 0x0000002000a07944 */ /* 0x000fea0003c00000 */
[----:B------:R-:W-:-:S13]  /*0120*/  ISETP.GE.AND P0, PT, R24, UR5, PT ;  /* 0x0000000518007c0c */ /* 0x000fda000bf06270 */
[----:B------:R-:W-:Y:S05]  /*0130*/  @P0 EXIT ;  /* 0x000000000000094d */ /* 0x000fea0003800000 */
[----:B------:R-:W0:Y:S01]  /*0140*/  LDCU UR36, c[0x0][0x388] ;  /* 0x00007100ff2477ac */ /* 0x000e220008000800 */
[----:B------:R-:W-:Y:S01]  /*0150*/  MOV R16, 0x8 ;  /* 0x0000000800107802 */ /* 0x000fe20000000f00 */
[----:B------:R-:W-:-:S03]  /*0160*/  IMAD.U32 R23, RZ, RZ, UR5 ;  /* 0x00000005ff177e24 */ /* 0x000fc6000f8e00ff */
[----:B------:R1:W2:Y:S01]  /*0170*/  LDC.64 R6, c[0x4][R16] ;  /* 0x0100000010067b82 */ /* 0x0002a20000000a00 */
[----:B0-----:R-:W-:Y:S02]  /*0180*/  UIMAD.WIDE UR6, UR36, 0x4, URZ ;  /* 0x00000004240678a5 */ /* 0x001fe4000f8e02ff */
[----:B------:R-:W-:-:S04]  /*0190*/  USHF.R.S32.HI UR36, URZ, 0x1f, UR36 ;  /* 0x0000001fff247899 */ /* 0x000fc80008011424 */
[----:B------:R-:W-:Y:S02]  /*01a0*/  IMAD.U32 R9, RZ, RZ, UR7 ;  /* 0x00000007ff097e24 */ /* 0x000fe4000f8e00ff */
[----:B------:R-:W-:Y:S02]  /*01b0*/  IMAD.U32 R5, RZ, RZ, UR7 ;  /* 0x00000007ff057e24 */ /* 0x000fe4000f8e00ff */
[----:B------:R-:W-:Y:S02]  /*01c0*/  IMAD.U32 R4, RZ, RZ, UR6 ;  /* 0x00000006ff047e24 */ /* 0x000fe4000f8e00ff */
[----:B------:R-:W-:Y:S02]  /*01d0*/  IMAD.U32 R8, RZ, RZ, UR6 ;  /* 0x00000006ff087e24 */ /* 0x000fe4000f8e00ff */
[----:B-1----:R-:W-:-:S07]  /*01e0*/  IMAD.MOV.U32 R5, RZ, RZ, R9 ;  /* 0x000000ffff057224 */ /* 0x002fce00078e0009 */
[----:B------:R-:W-:-:S07]  /*01f0*/  LEPC R20, `(.L_x_0) ;  /* 0x000000001014794e */ /* 0x000fce0000000000 */
[----:B--2---:R-:W-:Y:S05]  /*0200*/  CALL.ABS.NOINC R6 ;  /* 0x0000000006007343 */ /* 0x004fea0003c00000 */
.L_x_0:
[----:B------:R-:W0:Y:S01]  /*0210*/  LDCU UR4, c[0x0][0x388] ;  /* 0x00007100ff0477ac */ /* 0x000e220008000800 */
[----:B------:R1:W2:Y:S01]  /*0220*/  LDC.64 R6, c[0x4][R16] ;  /* 0x0100000010067b82 */ /* 0x0002a20000000a00 */
[----:B------:R-:W-:Y:S02]  /*0230*/  IMAD.MOV.U32 R17, RZ, RZ, R5 ;  /* 0x000000ffff117224 */ /* 0x000fe400078e0005 */
[----:B------:R-:W-:Y:S02]  /*0240*/  IMAD.U32 R5, RZ, RZ, UR36 ;  /* 0x00000024ff057e24 */ /* 0x000fe4000f8e00ff */
[----:B-1----:R-:W-:Y:S02]  /*0250*/  IMAD.MOV.U32 R16, RZ, RZ, R4 ;  /* 0x000000ffff107224 */ /* 0x002fe400078e0004 */
[----:B0-----:R-:W-:-:S07]  /*0260*/  IMAD.U32 R4, RZ, RZ, UR4 ;  /* 0x00000004ff047e24 */ /* 0x001fce000f8e00ff */
[----:B------:R-:W-:-:S07]  /*0270*/  LEPC R20, `(.L_x_1) ;  /* 0x000000001014794e */ /* 0x000fce0000000000 */
[----:B--2---:R-:W-:Y:S05]  /*0280*/  CALL.ABS.NOINC R6 ;  /* 0x0000000006007343 */ /* 0x004fea0003c00000 */
.L_x_1:
[----:B------:R-:W0:Y:S01]  /*0290*/  LDCU UR4, c[0x0][0x388] ;  /* 0x00007100ff0477ac */ /* 0x000e220008000800 */
[----:B------:R-:W1:Y:S01]  /*02a0*/  LDC.64 R8, c[0x0][0x358] ;  /* 0x0000d600ff087b82 */ /* 0x000e620000000a00 */
[----:B------:R-:W-:Y:S02]  /*02b0*/  IMAD.MOV.U32 R18, RZ, RZ, R4 ;  /* 0x000000ffff127224 */ /* 0x000fe400078e0004 */
[----:B------:R-:W-:Y:S02]  /*02c0*/  IMAD.MOV.U32 R19, RZ, RZ, R5 ;  /* 0x000000ffff137224 */ /* 0x000fe400078e0005 */
[----:B0-----:R-:W-:-:S05]  /*02d0*/  IMAD.U32 R0, RZ, RZ, UR4 ;  /* 0x00000004ff007e24 */ /* 0x001fca000f8e00ff */
[----:B------:R-:W-:-:S13]  /*02e0*/  ISETP.GE.AND P0, PT, R0, 0x1, PT ;  /* 0x000000010000780c */ /* 0x000fda0003f06270 */
[----:B------:R-:W-:Y:S05]  /*02f0*/  @!P0 BRA `(.L_x_2) ;  /* 0x0000000800ec8947 */ /* 0x000fea0003800000 */
[C---:B------:R-:W-:Y:S01]  /*0300*/  ISETP.GE.U32.AND P1, PT, R0.reuse, 0x10, PT ;  /* 0x000000100000780c */ /* 0x040fe20003f26070 */
[----:B------:R-:W-:Y:S01]  /*0310*/  IMAD.MOV.U32 R3, RZ, RZ, RZ ;  /* 0x000000ffff037224 */ /* 0x000fe200078e00ff */
[----:B------:R-:W-:-:S04]  /*0320*/  LOP3.LUT R14, R0, 0xf, RZ, 0xc0, !PT ;  /* 0x0000000f000e7812 */ /* 0x000fc800078ec0ff */
[----:B------:R-:W-:-:S07]  /*0330*/  ISETP.NE.AND P0, PT, R14, RZ, PT ;  /* 0x000000ff0e00720c */ /* 0x000fce0003f05270 */
[----:B------:R-:W-:Y:S06]  /*0340*/  @!P1 BRA `(.L_x_3) ;  /* 0x0000000400389947 */ /* 0x000fec0003800000 */
[----:B------:R-:W0:Y:S01]  /*0350*/  LDCU.64 UR4, c[0x0][0x380] ;  /* 0x00007000ff0477ac */ /* 0x000e220008000a00 */
[----:B------:R-:W-:Y:S01]  /*0360*/  IADD3 R6, P1, PT, R16, 0x20, RZ ;  /* 0x0000002010067810 */ /* 0x000fe20007f3e0ff */
[----:B------:R-:W-:Y:S01]  /*0370*/  BSSY.RECONVERGENT B0, `(.L_x_3) ;  /* 0x000004b000007945 */ /* 0x000fe20003800200 */
[----:B------:R-:W-:Y:S02]  /*0380*/  IADD3 R15, P2, PT, R18, 0x7, RZ ;  /* 0x00000007120f7810 */ /* 0x000fe40007f5e0ff */
[----:B------:R-:W-:Y:S01]  /*0390*/  LOP3.LUT R3, R0, 0x7ffffff0, RZ, 0xc0, !PT ;  /* 0x7ffffff000037812 */ /* 0x000fe200078ec0ff */
[----:B------:R-:W-:Y:S02]  /*03a0*/  IMAD.X R7, RZ, RZ, R17, P1 ;  /* 0x000000ffff077224 */ /* 0x000fe400008e0611 */
[----:B------:R-:W-:Y:S02]  /*03b0*/  IMAD.X R20, RZ, RZ, R19, P2 ;  /* 0x000000ffff147224 */ /* 0x000fe400010e0613 */
[----:B------:R-:W-:Y:S01]  /*03c0*/  IMAD.MOV R12, RZ, RZ, -R3 ;  /* 0x000000ffff0c7224 */ /* 0x000fe200078e0a03 */
[----:B0-----:R-:W-:-:S04]  /*03d0*/  UIADD3 UR4, UP0, UPT, UR4, 0x7, URZ ;  /* 0x0000000704047890 */ /* 0x001fc8000ff1e0ff */
[----:B------:R-:W-:Y:S02]  /*03e0*/  UIADD3.X UR5, UPT, UPT, URZ, UR5, URZ, UP0, !UPT ;  /* 0x00000005ff057290 */ /* 0x000fe400087fe4ff */
[----:B------:R-:W-:-:S04]  /*03f0*/  IMAD.U32 R10, RZ, RZ, UR4 ;  /* 0x00000004ff0a7e24 */ /* 0x000fc8000f8e00ff */
[----:B------:R-:W-:-:S07]  /*0400*/  IMAD.U32 R11, RZ, RZ, UR5 ;  /* 0x00000005ff0b7e24 */ /* 0x000fce000f8e00ff */
.L_x_4:
[C---:B-1----:R-:W-:Y:S02]  /*0410*/  R2UR UR4, R8.reuse ;  /* 0x00000000080472ca */ /* 0x042fe400000e0000 */
[C---:B------:R-:W-:Y:S02]  /*0420*/  R2UR UR5, R9.reuse ;  /* 0x00000000090572ca */ /* 0x040fe400000e0000 */
[----:B------:R-:W-:Y:S02]  /*0430*/  R2UR UR6, R8 ;  /* 0x00000000080672ca */ /* 0x000fe400000e0000 */
[----:B------:R-:W-:-:S09]  /*0440*/  R2UR UR7, R9 ;  /* 0x00000000090772ca */ /* 0x000fd200000e0000 */
[----:B------:R-:W-:Y:S04]  /*0450*/  ST.E desc[UR4][R6.64+-0x20], RZ ;  /* 0xffffe0ff06007985 */ /* 0x000fe8000c101904 */
[----:B0-----:R-:W2:Y:S01]  /*0460*/  LDG.E.U8 R13, desc[UR6][R10.64+-0x7] ;  /* 0xfffff9060a0d7981 */ /* 0x001ea2000c1e1100 */
[----:B------:R-:W-:Y:S01]  /*0470*/  R2UR UR8, R8 ;  /* 0x00000000080872ca */ /* 0x000fe200000e0000 */
[----:B------:R-:W-:Y:S01]  /*0480*/  IMAD.MOV.U32 R4, RZ, RZ, R15 ;  /* 0x000000ffff047224 */ /* 0x000fe200078e000f */
[----:B------:R-:W-:Y:S01]  /*0490*/  R2UR UR9, R9 ;  /* 0x00000000090972ca */ /* 0x000fe200000e0000 */
[----:B------:R-:W-:-:S05]  /*04a0*/  IMAD.MOV.U32 R5, RZ, RZ, R20 ;  /* 0x000000ffff057224 */ /* 0x000fca00078e0014 */
[----:B--2---:R0:W-:Y:S04]  /*04b0*/  ST.E.U8 desc[UR4][R4.64+-0x7], R13 ;  /* 0xfffff90d04007985 */ /* 0x0041e8000c101104 */
[----:B------:R-:W-:Y:S04]  /*04c0*/  ST.E desc[UR6][R6.64+-0x1c], RZ ;  /* 0xffffe4ff06007985 */ /* 0x000fe8000c101906 */
[----:B------:R-:W2:Y:S04]  /*04d0*/  LDG.E.U8 R15, desc[UR8][R10.64+-0x6] ;  /* 0xfffffa080a0f7981 */ /* 0x000ea8000c1e1100 */
[----:B--2---:R1:W-:Y:S04]  /*04e0*/  ST.E.U8 desc[UR4][R4.64+-0x6], R15 ;  /* 0xfffffa0f04007985 */ /* 0x0043e8000c101104 */
[----:B------:R-:W-:Y:S04]  /*04f0*/  ST.E desc[UR6][R6.64+-0x18], RZ ;  /* 0xffffe8ff06007985 */ /* 0x000fe8000c101906 */
[----:B------:R-:W2:Y:S04]  /*0500*/  LDG.E.U8 R21, desc[UR8][R10.64+-0x5] ;  /* 0xfffffb080a157981 */ /* 0x000ea8000c1e1100 */
[----:B--2---:R2:W-:Y:S04]  /*0510*/  ST.E.U8 desc[UR4][R4.64+-0x5], R21 ;  /* 0xfffffb1504007985 */ /* 0x0045e8000c101104 */
[----:B------:R-:W-:Y:S04]  /*0520*/  ST.E desc[UR6][R6.64+-0x14], RZ ;  /* 0xffffecff06007985 */ /* 0x000fe8000c101906 */
[----:B0-----:R-:W3:Y:S04]  /*0530*/  LDG.E.U8 R13, desc[UR8][R10.64+-0x4] ;  /* 0xfffffc080a0d7981 */ /* 0x001ee8000c1e1100 */
[----:B---3--:R0:W-:Y:S04]  /*0540*/  ST.E.U8 desc[UR4][R4.64+-0x4], R13 ;  /* 0xfffffc0d04007985 */ /* 0x0081e8000c101104 */
[----:B------:R-:W-:Y:S04]  /*0550*/  ST.E desc[UR6][R6.64+-0x10], RZ ;  /* 0xfffff0ff06007985 */ /* 0x000fe8000c101906 */
[----:B-1----:R-:W3:Y:S04]  /*0560*/  LDG.E.U8 R15, desc[UR8][R10.64+-0x3] ;  /* 0xfffffd080a0f7981 */ /* 0x002ee8000c1e1100 */
[----:B---3--:R1:W-:Y:S04]  /*0570*/  ST.E.U8 desc[UR4][R4.64+-0x3], R15 ;  /* 0xfffffd0f04007985 */ /* 0x0083e8000c101104 */
[----:B------:R-:W-:Y:S04]  /*0580*/  ST.E desc[UR6][R6.64+-0xc], RZ ;  /* 0xfffff4ff06007985 */ /* 0x000fe8000c101906 */
[----:B--2---:R-:W2:Y:S04]  /*0590*/  LDG.E.U8 R21, desc[UR8][R10.64+-0x2] ;  /* 0xfffffe080a157981 */ /* 0x004ea8000c1e1100 */
        /* <DEDUP_REMOVED lines=26> */
[----:B--2---:R-:W2:Y:S01]  /*0740*/  LDG.E.U8 R21, desc[UR8][R10.64+0x7] ;  /* 0x000007080a157981 */ /* 0x004ea2000c1e1100 */
[----:B------:R-:W-:-:S05]  /*0750*/  VIADD R12, R12, 0x10 ;  /* 0x000000100c0c7836 */ /* 0x000fca0000000000 */
[----:B------:R-:W-:Y:S01]  /*0760*/  ISETP.NE.AND P1, PT, R12, RZ, PT ;  /* 0x000000ff0c00720c */ /* 0x000fe20003f25270 */
[----:B--2---:R-:W-:Y:S04]  /*0770*/  ST.E.U8 desc[UR4][R4.64+0x7], R21 ;  /* 0x0000071504007985 */ /* 0x004fe8000c101104 */
[----:B------:R2:W-:Y:S04]  /*0780*/  ST.E desc[UR6][R6.64+0x1c], RZ ;  /* 0x00001cff06007985 */ /* 0x0005e8000c101906 */
[----:B0-----:R0:W3:Y:S01]  /*0790*/  LDG.E.U8 R13, desc[UR8][R10.64+0x8] ;  /* 0x000008080a0d7981 */ /* 0x0010e2000c1e1100 */
[----:B-1----:R-:W-:-:S02]  /*07a0*/  IADD3 R15, P4, PT, R4, 0x10, RZ ;  /* 0x00000010040f7810 */ /* 0x002fc40007f9e0ff */
[----:B--2---:R-:W-:-:S03]  /*07b0*/  IADD3 R6, P2, PT, R6, 0x40, RZ ;  /* 0x0000004006067810 */ /* 0x004fc60007f5e0ff */
[----:B------:R-:W-:Y:S01]  /*07c0*/  IMAD.X R20, RZ, RZ, R5, P4 ;  /* 0x000000ffff147224 */ /* 0x000fe200020e0605 */
[----:B0-----:R-:W-:Y:S01]  /*07d0*/  IADD3 R10, P3, PT, R10, 0x10, RZ ;  /* 0x000000100a0a7810 */ /* 0x001fe20007f7e0ff */
[----:B------:R-:W-:-:S04]  /*07e0*/  IMAD.X R7, RZ, RZ, R7, P2 ;  /* 0x000000ffff077224 */ /* 0x000fc800010e0607 */
[----:B------:R-:W-:Y:S01]  /*07f0*/  IMAD.X R11, RZ, RZ, R11, P3 ;  /* 0x000000ffff0b7224 */ /* 0x000fe200018e060b */
[----:B---3--:R0:W-:Y:S01]  /*0800*/  ST.E.U8 desc[UR4][R4.64+0x8], R13 ;  /* 0x0000080d04007985 */ /* 0x0081e2000c101104 */
[----:B------:R-:W-:Y:S06]  /*0810*/  @P1 BRA `(.L_x_4) ;  /* 0xfffffff800fc1947 */ /* 0x000fec000383ffff */
[----:B------:R-:W-:Y:S05]  /*0820*/  BSYNC.RECONVERGENT B0 ;  /* 0x0000000000007941 */ /* 0x000fea0003800200 */
.L_x_3:
[----:B------:R-:W-:Y:S04]  /*0830*/  BSSY.RECONVERGENT B0, `(.L_x_2) ;  /* 0x0000067000007945 */ /* 0x000fe80003800200 */
[----:B------:R-:W-:Y:S05]  /*0840*/  @!P0 BRA `(.L_x_5) ;  /* 0x0000000400948947 */ /* 0x000fea0003800000 */
[----:B------:R-:W-:Y:S02]  /*0850*/  ISETP.GE.U32.AND P0, PT, R14, 0x8, PT ;  /* 0x000000080e00780c */ /* 0x000fe40003f06070 */
[----:B------:R-:W-:-:S04]  /*0860*/  LOP3.LUT R20, R0, 0x7, RZ, 0xc0, !PT ;  /* 0x0000000700147812 */ /* 0x000fc800078ec0ff */
[----:B------:R-:W-:-:S07]  /*0870*/  ISETP.NE.AND P1, PT, R20, RZ, PT ;  /* 0x000000ff1400720c */ /* 0x000fce0003f25270 */
[----:B------:R-:W-:Y:S06]  /*0880*/  @!P0 BRA `(.L_x_6) ;  /* 0x0000000000948947 */ /* 0x000fec0003800000 */
[----:B------:R-:W2:Y:S01]  /*0890*/  LDCU.64 UR4, c[0x0][0x380] ;  /* 0x00007000ff0477ac */ /* 0x000ea20008000a00 */
[C---:B-1----:R-:W-:Y:S01]  /*08a0*/  R2UR UR6, R8.reuse ;  /* 0x00000000080672ca */ /* 0x042fe200000e0000 */
[----:B------:R-:W-:Y:S01]  /*08b0*/  IMAD.WIDE.U32 R10, R3, 0x4, R16 ;  /* 0x00000004030a7825 */ /* 0x000fe200078e0010 */
[C---:B------:R-:W-:Y:S02]  /*08c0*/  R2UR UR7, R9.reuse ;  /* 0x00000000090772ca */ /* 0x040fe400000e0000 */
[----:B------:R-:W-:Y:S02]  /*08d0*/  R2UR UR8, R8 ;  /* 0x00000000080872ca */ /* 0x000fe400000e0000 */
[----:B------:R-:W-:-:S09]  /*08e0*/  R2UR UR9, R9 ;  /* 0x00000000090972ca */ /* 0x000fd200000e0000 */
[----:B------:R-:W-:Y:S01]  /*08f0*/  ST.E desc[UR6][R10.64], RZ ;  /* 0x000000ff0a007985 */ /* 0x000fe2000c101906 */
[----:B--2---:R-:W-:-:S05]  /*0900*/  IADD3 R6, P0, PT, R3, UR4, RZ ;  /* 0x0000000403067c10 */ /* 0x004fca000ff1e0ff */
[----:B------:R-:W-:-:S05]  /*0910*/  IMAD.X R7, RZ, RZ, UR5, P0 ;  /* 0x00000005ff077e24 */ /* 0x000fca00080e06ff */
[----:B0-----:R-:W2:Y:S01]  /*0920*/  LDG.E.U8 R13, desc[UR8][R6.64] ;  /* 0x00000008060d7981 */ /* 0x001ea2000c1e1100 */
[----:B------:R-:W-:Y:S02]  /*0930*/  R2UR UR4, R8 ;  /* 0x00000000080472ca */ /* 0x000fe400000e0000 */
[----:B------:R-:W-:Y:S02]  /*0940*/  R2UR UR5, R9 ;  /* 0x00000000090572ca */ /* 0x000fe400000e0000 */
[----:B------:R-:W-:-:S05]  /*0950*/  IADD3 R4, P0, PT, R3, R18, RZ ;  /* 0x0000001203047210 */ /* 0x000fca0007f1e0ff */
[----:B------:R-:W-:-:S06]  /*0960*/  IMAD.X R5, RZ, RZ, R19, P0 ;  /* 0x000000ffff057224 */ /* 0x000fcc00000e0613 */
        /* <DEDUP_REMOVED lines=13> */
[----:B------:R3:W-:Y:S04]  /*0a40*/  ST.E desc[UR6][R10.64+0x14], RZ ;  /* 0x000014ff0a007985 */ /* 0x0007e8000c101906 */
[----:B--2---:R-:W2:Y:S04]  /*0a50*/  LDG.E.U8 R21, desc[UR8][R6.64+0x5] ;  /* 0x0000050806157981 */ /* 0x004ea8000c1e1100 */
[----:B--2---:R3:W-:Y:S04]  /*0a60*/  ST.E.U8 desc[UR4][R4.64+0x5], R21 ;  /* 0x0000051504007985 */ /* 0x0047e8000c101104 */
[----:B------:R3:W-:Y:S04]  /*0a70*/  ST.E desc[UR6][R10.64+0x18], RZ ;  /* 0x000018ff0a007985 */ /* 0x0007e8000c101906 */
[----:B0-----:R-:W2:Y:S04]  /*0a80*/  LDG.E.U8 R13, desc[UR8][R6.64+0x6] ;  /* 0x00000608060d7981 */ /* 0x001ea8000c1e1100 */
[----:B--2---:R3:W-:Y:S04]  /*0a90*/  ST.E.U8 desc[UR4][R4.64+0x6], R13 ;  /* 0x0000060d04007985 */ /* 0x0047e8000c101104 */
[----:B------:R3:W-:Y:S04]  /*0aa0*/  ST.E desc[UR6][R10.64+0x1c], RZ ;  /* 0x00001cff0a007985 */ /* 0x0007e8000c101906 */
[----:B-1----:R-:W2:Y:S01]  /*0ab0*/  LDG.E.U8 R15, desc[UR8][R6.64+0x7] ;  /* 0x00000708060f7981 */ /* 0x002ea2000c1e1100 */
[----:B------:R-:W-:-:S03]  /*0ac0*/  VIADD R3, R3, 0x8 ;  /* 0x0000000803037836 */ /* 0x000fc60000000000 */
[----:B--2---:R3:W-:Y:S04]  /*0ad0*/  ST.E.U8 desc[UR4][R4.64+0x7], R15 ;  /* 0x0000070f04007985 */ /* 0x0047e8000c101104 */
.L_x_6:
[----:B------:R-:W-:Y:S05]  /*0ae0*/  @!P1 BRA `(.L_x_5) ;  /* 0x0000000000ec9947 */ /* 0x000fea0003800000 */
[----:B------:R-:W-:Y:S02]  /*0af0*/  ISETP.GE.U32.AND P0, PT, R20, 0x4, PT ;  /* 0x000000041400780c */ /* 0x000fe40003f06070 */
[----:B------:R-:W-:-:S04]  /*0b00*/  LOP3.LUT R12, R0, 0x3, RZ, 0xc0, !PT ;  /* 0x00000003000c7812 */ /* 0x000fc800078ec0ff */
[----:B------:R-:W-:-:S07]  /*0b10*/  ISETP.NE.AND P1, PT, R12, RZ, PT ;  /* 0x000000ff0c00720c */ /* 0x000fce0003f25270 */
[----:B------:R-:W-:Y:S06]  /*0b20*/  @!P0 BRA `(.L_x_7) ;  /* 0x0000000000648947 */ /* 0x000fec0003800000 */
[----:B------:R-:W2:Y:S01]  /*0b30*/  LDCU.64 UR4, c[0x0][0x380] ;  /* 0x00007000ff0477ac */ /* 0x000ea20008000a00 */
[C---:B-1----:R-:W-:Y:S01]  /*0b40*/  R2UR UR6, R8.reuse ;  /* 0x00000000080672ca */ /* 0x042fe200000e0000 */
[----:B---3--:R-:W-:Y:S01]  /*0b50*/  IMAD.WIDE.U32 R10, R3, 0x4, R16 ;  /* 0x00000004030a7825 */ /* 0x008fe200078e0010 */
        /* <DEDUP_REMOVED lines=12> */
[----:B------:R2:W-:Y:S04]  /*0c20*/  ST.E desc[UR6][R10.64+0x4], RZ ;  /* 0x000004ff0a007985 */ /* 0x0005e8000c101906 */
[----:B------:R-:W3:Y:S04]  /*0c30*/  LDG.E.U8 R15, desc[UR8][R6.64+0x1] ;  /* 0x00000108060f7981 */ /* 0x000ee8000c1e1100 */
[----:B---3--:R2:W-:Y:S04]  /*0c40*/  ST.E.U8 desc[UR4][R4.64+0x1], R15 ;  /* 0x0000010f04007985 */ /* 0x0085e8000c101104 */
[----:B------:R2:W-:Y:S04]  /*0c50*/  ST.E desc[UR6][R10.64+0x8], RZ ;  /* 0x000008ff0a007985 */ /* 0x0005e8000c101906 */
[----:B------:R-:W3:Y:S04]  /*0c60*/  LDG.E.U8 R21, desc[UR8][R6.64+0x2] ;  /* 0x0000020806157981 */ /* 0x000ee8000c1e1100 */
[----:B---3--:R2:W-:Y:S04]  /*0c70*/  ST.E.U8 desc[UR4][R4.64+0x2], R21 ;  /* 0x0000021504007985 */ /* 0x0085e8000c101104 */
[----:B------:R2:W-:Y:S04]  /*0c80*/  ST.E desc[UR6][R10.64+0xc], RZ ;  /* 0x00000cff0a007985 */ /* 0x0005e8000c101906 */
[----:B0-----:R-:W3:Y:S01]  /*0c90*/  LDG.E.U8 R13, desc[UR8][R6.64+0x3] ;  /* 0x00000308060d7981 */ /* 0x001ee2000c1e1100 */
[----:B------:R-:W-:-:S03]  /*0ca0*/  VIADD R3, R3, 0x4 ;  /* 0x0000000403037836 */ /* 0x000fc60000000000 */
[----:B---3--:R2:W-:Y:S04]  /*0cb0*/  ST.E.U8 desc[UR4][R4.64+0x3], R13 ;  /* 0x0000030d04007985 */ /* 0x0085e8000c101104 */
.L_x_7:
[----:B------:R-:W-:Y:S05]  /*0cc0*/  @!P1 BRA `(.L_x_5) ;  /* 0x0000000000749947 */ /* 0x000fea0003800000 */
[----:B------:R-:W4:Y:S01]  /*0cd0*/  LDCU.64 UR4, c[0x0][0x380] ;  /* 0x00007000ff0477ac */ /* 0x000f220008000a00 */
[C---:B0-23--:R-:W-:Y:S01]  /*0ce0*/  IADD3 R13, P0, PT, R3.reuse, R18, RZ ;  /* 0x00000012030d7210 */ /* 0x04dfe20007f1e0ff */
[----:B------:R-:W-:-:S04]  /*0cf0*/  IMAD.WIDE.U32 R4, R3, 0x4, R16 ;  /* 0x0000000403047825 */ /* 0x000fc800078e0010 */
[----:B------:R-:W-:Y:S02]  /*0d00*/  IMAD.MOV.U32 R10, RZ, RZ, R4 ;  /* 0x000000ffff0a7224 */ /* 0x000fe400078e0004 */
[----:B------:R-:W-:Y:S02]  /*0d10*/  IMAD.MOV.U32 R11, RZ, RZ, R5 ;  /* 0x000000ffff0b7224 */ /* 0x000fe400078e0005 */
[----:B------:R-:W-:Y:S02]  /*0d20*/  IMAD.MOV R12, RZ, RZ, -R12 ;  /* 0x000000ffff0c7224 */ /* 0x000fe400078e0a0c */
[----:B------:R-:W-:Y:S01]  /*0d30*/  IMAD.X R14, RZ, RZ, R19, P0 ;  /* 0x000000ffff0e7224 */ /* 0x000fe200000e0613 */
[----:B----4-:R-:W-:-:S05]  /*0d40*/  IADD3 R6, P1, PT, R3, UR4, RZ ;  /* 0x0000000403067c10 */ /* 0x010fca000ff3e0ff */
[----:B------:R-:W-:-:S08]  /*0d50*/  IMAD.X R7, RZ, RZ, UR5, P1 ;  /* 0x00000005ff077e24 */ /* 0x000fd000088e06ff */
.L_x_8:
[C---:B-1----:R-:W-:Y:S01]  /*0d60*/  R2UR UR4, R8.reuse ;  /* 0x00000000080472ca */ /* 0x042fe200000e0000 */
[----:B----4-:R-:W-:Y:S01]  /*0d70*/  IMAD.MOV.U32 R4, RZ, RZ, R10 ;  /* 0x000000ffff047224 */ /* 0x010fe200078e000a */
[C---:B------:R-:W-:Y:S01]  /*0d80*/  R2UR UR5, R9.reuse ;  /* 0x00000000090572ca */ /* 0x040fe200000e0000 */
[----:B------:R-:W-:Y:S01]  /*0d90*/  IMAD.MOV.U32 R5, RZ, RZ, R11 ;  /* 0x000000ffff057224 */ /* 0x000fe200078e000b */
[----:B------:R-:W-:Y:S02]  /*0da0*/  R2UR UR6, R8 ;  /* 0x00000000080672ca */ /* 0x000fe400000e0000 */
[----:B------:R-:W-:-:S09]  /*0db0*/  R2UR UR7, R9 ;  /* 0x00000000090772ca */ /* 0x000fd200000e0000 */
[----:B------:R0:W-:Y:S04]  /*0dc0*/  ST.E desc[UR4][R4.64], RZ ;  /* 0x000000ff04007985 */ /* 0x0001e8000c101904 */
[----:B------:R1:W2:Y:S01]  /*0dd0*/  LDG.E.U8 R3, desc[UR6][R6.64] ;  /* 0x0000000606037981 */ /* 0x0002a2000c1e1100 */
[----:B------:R-:W-:Y:S01]  /*0de0*/  VIADD R12, R12, 0x1 ;  /* 0x000000010c0c7836 */ /* 0x000fe20000000000 */
[----:B------:R-:W-:-:S04]  /*0df0*/  IADD3 R10, P3, PT, R10, 0x4, RZ ;  /* 0x000000040a0a7810 */ /* 0x000fc80007f7e0ff */
[----:B------:R-:W-:Y:S01]  /*0e00*/  ISETP.NE.AND P0, PT, R12, RZ, PT ;  /* 0x000000ff0c00720c */ /* 0x000fe20003f05270 */
[----:B0-----:R-:W-:Y:S01]  /*0e10*/  IMAD.MOV.U32 R4, RZ, RZ, R13 ;  /* 0x000000ffff047224 */ /* 0x001fe200078e000d */
[----:B------:R-:W-:Y:S01]  /*0e20*/  IADD3 R13, P1, PT, R13, 0x1, RZ ;  /* 0x000000010d0d7810 */ /* 0x000fe20007f3e0ff */
[--C-:B------:R-:W-:Y:S01]  /*0e30*/  IMAD.MOV.U32 R5, RZ, RZ, R14.reuse ;  /* 0x000000ffff057224 */ /* 0x100fe200078e000e */
[----:B-1----:R-:W-:Y:S01]  /*0e40*/  IADD3 R6, P2, PT, R6, 0x1, RZ ;  /* 0x0000000106067810 */ /* 0x002fe20007f5e0ff */
[----:B------:R-:W-:Y:S02]  /*0e50*/  IMAD.X R11, RZ, RZ, R11, P3 ;  /* 0x000000ffff0b7224 */ /* 0x000fe400018e060b */
[----:B------:R-:W-:Y:S02]  /*0e60*/  IMAD.X R14, RZ, RZ, R14, P1 ;  /* 0x000000ffff0e7224 */ /* 0x000fe400008e060e */
[----:B------:R-:W-:Y:S01]  /*0e70*/  IMAD.X R7, RZ, RZ, R7, P2 ;  /* 0x000000ffff077224 */ /* 0x000fe200010e0607 */
[----:B--2---:R4:W-:Y:S03]  /*0e80*/  ST.E.U8 desc[UR4][R4.64], R3 ;  /* 0x0000000304007985 */ /* 0x0049e6000c101104 */
[----:B------:R-:W-:Y:S05]  /*0e90*/  @P0 BRA `(.L_x_8) ;  /* 0xfffffffc00b00947 */ /* 0x000fea000383ffff */
.L_x_5:
[----:B------:R-:W-:Y:S05]  /*0ea0*/  BSYNC.RECONVERGENT B0 ;  /* 0x0000000000007941 */ /* 0x000fea0003800200 */
.L_x_2:
[----:B------:R-:W-:-:S13]  /*0eb0*/  ISETP.GE.AND P0, PT, R0, 0x2, PT ;  /* 0x000000020000780c */ /* 0x000fda0003f06270 */
[----:B------:R-:W-:Y:S05]  /*0ec0*/  @!P0 BRA `(.L_x_9) ;  /* 0x0000000000d88947 */ /* 0x000fea0003800000 */
[----:B------:R-:W-:Y:S01]  /*0ed0*/  BSSY.RECONVERGENT B0, `(.L_x_9) ;  /* 0x0000035000007945 */ /* 0x000fe20003800200 */
[----:B----4-:R-:W-:Y:S02]  /*0ee0*/  IMAD.MOV.U32 R3, RZ, RZ, 0x2 ;  /* 0x00000002ff037424 */ /* 0x010fe400078e00ff */
[----:B0-23--:R-:W-:Y:S02]  /*0ef0*/  IMAD.MOV.U32 R5, RZ, RZ, 0x1 ;  /* 0x00000001ff057424 */ /* 0x00dfe400078e00ff */
[----:B------:R-:W-:-:S07]  /*0f00*/  IMAD.MOV.U32 R4, RZ, RZ, R24 ;  /* 0x000000ffff047224 */ /* 0x000fce00078e0018 */
.L_x_14:
[----:B------:R-:W-:Y:S01]  /*0f10*/  IABS R0, R3 ;  /* 0x0000000300007213 */ /* 0x000fe20000000000 */
[----:B------:R-:W-:Y:S01]  /*0f20*/  BSSY.RECONVERGENT B1, `(.L_x_10) ;  /* 0x0000029000017945 */ /* 0x000fe20003800200 */
[----:B------:R-:W-:Y:S02]  /*0f30*/  IABS R12, R23 ;  /* 0x00000017000c7213 */ /* 0x000fe40000000000 */
[----:B0-----:R-:W0:Y:S01]  /*0f40*/  I2F.RP R10, R0 ;  /* 0x00000000000a7306 */ /* 0x001e220000209400 */
[-C--:B------:R-:W-:Y:S02]  /*0f50*/  IABS R13, R3.reuse ;  /* 0x00000003000d7213 */ /* 0x080fe40000000000 */
[----:B------:R-:W-:-:S04]  /*0f60*/  LOP3.LUT R23, R23, R3, RZ, 0x3c, !PT ;  /* 0x0000000317177212 */ /* 0x000fc800078e3cff */
[----:B------:R-:W-:Y:S01]  /*0f70*/  ISETP.GE.AND P2, PT, R23, RZ, PT ;  /* 0x000000ff1700720c */ /* 0x000fe20003f46270 */
[----:B0-----:R-:W0:Y:S02]  /*0f80*/  MUFU.RCP R10, R10 ;  /* 0x0000000a000a7308 */ /* 0x001e240000001000 */
[----:B0-----:R-:W-:Y:S02]  /*0f90*/  VIADD R6, R10, 0xffffffe ;  /* 0x0ffffffe0a067836 */ /* 0x001fe40000000000 */
[----:B------:R-:W-:-:S04]  /*0fa0*/  IMAD.MOV.U32 R10, RZ, RZ, R3 ;  /* 0x000000ffff0a7224 */ /* 0x000fc800078e0003 */
[----:B------:R0:W2:Y:S02]  /*0fb0*/  F2I.FTZ.U32.TRUNC.NTZ R7, R6 ;  /* 0x0000000600077305 */ /* 0x0000a4000021f000 */
[----:B0-----:R-:W-:Y:S02]  /*0fc0*/  IMAD.MOV.U32 R6, RZ, RZ, RZ ;  /* 0x000000ffff067224 */ /* 0x001fe400078e00ff */
[----:B--2---:R-:W-:-:S04]  /*0fd0*/  IMAD.MOV R11, RZ, RZ, -R7 ;  /* 0x000000ffff0b7224 */ /* 0x004fc800078e0a07 */
[----:B------:R-:W-:-:S04]  /*0fe0*/  IMAD R11, R11, R0, RZ ;  /* 0x000000000b0b7224 */ /* 0x000fc800078e02ff */
[----:B------:R-:W-:-:S04]  /*0ff0*/  IMAD.HI.U32 R7, R7, R11, R6 ;  /* 0x0000000b07077227 */ /* 0x000fc800078e0006 */
[----:B------:R-:W-:Y:S02]  /*1000*/  IMAD.MOV R11, RZ, RZ, -R13 ;  /* 0x000000ffff0b7224 */ /* 0x000fe400078e0a0d */
[----:B------:R-:W-:-:S04]  /*1010*/  IMAD.HI.U32 R7, R7, R12, RZ ;  /* 0x0000000c07077227 */ /* 0x000fc800078e00ff */
[----:B------:R-:W-:-:S05]  /*1020*/  IMAD R11, R7, R11, R12 ;  /* 0x0000000b070b7224 */ /* 0x000fca00078e020c */
[----:B------:R-:W-:-:S13]  /*1030*/  ISETP.GT.U32.AND P1, PT, R0, R11, PT ;  /* 0x0000000b0000720c */ /* 0x000fda0003f24070 */
[----:B------:R-:W-:Y:S02]  /*1040*/  @!P1 IMAD.IADD R11, R11, 0x1, -R0 ;  /* 0x000000010b0b9824 */ /* 0x000fe400078e0a00 */
[----:B------:R-:W-:Y:S01]  /*1050*/  @!P1 VIADD R7, R7, 0x1 ;  /* 0x0000000107079836 */ /* 0x000fe20000000000 */
[----:B------:R-:W-:Y:S02]  /*1060*/  ISETP.NE.AND P1, PT, R3, RZ, PT ;  /* 0x000000ff0300720c */ /* 0x000fe40003f25270 */
[----:B------:R-:W-:-:S13]  /*1070*/  ISETP.GE.U32.AND P0, PT, R11, R0, PT ;  /* 0x000000000b00720c */ /* 0x000fda0003f06070 */
[----:B------:R-:W-:-:S04]  /*1080*/  @P0 VIADD R7, R7, 0x1 ;  /* 0x0000000107070836 */ /* 0x000fc80000000000 */
[----:B------:R-:W-:Y:S01]  /*1090*/  @!P2 IMAD.MOV R7, RZ, RZ, -R7 ;  /* 0x000000ffff07a224 */ /* 0x000fe200078e0a07 */
[----:B------:R-:W-:-:S04]  /*10a0*/  @!P1 LOP3.LUT R7, RZ, R3, RZ, 0x33, !PT ;  /* 0x00000003ff079212 */ /* 0x000fc800078e33ff */
[----:B------:R-:W-:Y:S01]  /*10b0*/  ISETP.GE.AND P0, PT, R4, R7, PT ;  /* 0x000000070400720c */ /* 0x000fe20003f06270 */
[----:B------:R-:W-:-:S12]  /*10c0*/  IMAD.MOV.U32 R23, RZ, RZ, R7 ;  /* 0x000000ffff177224 */ /* 0x000fd800078e0007 */
[----:B------:R-:W-:Y:S05]  /*10d0*/  @!P0 BRA `(.L_x_11) ;  /* 0x0000000000348947 */ /* 0x000fea0003800000 */
[----:B-1----:R-:W-:Y:S01]  /*10e0*/  R2UR UR4, R8 ;  /* 0x00000000080472ca */ /* 0x002fe200000e0000 */
[----:B------:R-:W-:Y:S01]  /*10f0*/  IMAD.WIDE.U32 R6, R5, 0x4, R16 ;  /* 0x0000000405067825 */ /* 0x000fe200078e0010 */
[----:B------:R-:W-:-:S13]  /*1100*/  R2UR UR5, R9 ;  /* 0x00000000090572ca */ /* 0x000fda00000e0000 */
[----:B------:R0:W5:Y:S01]  /*1110*/  LD.E R5, desc[UR4][R6.64] ;  /* 0x0000000406057980 */ /* 0x000162000c101900 */
[----:B------:R-:W-:Y:S01]  /*1120*/  BSSY.RECONVERGENT B2, `(.L_x_12) ;  /* 0x0000005000027945 */ /* 0x000fe20003800200 */
.L_x_13:
[----:B------:R-:W-:Y:S02]  /*1130*/  IMAD.IADD R4, R4, 0x1, -R23 ;  /* 0x0000000104047824 */ /* 0x000fe400078e0a17 */
[----:B-----5:R-:W-:-:S03]  /*1140*/  VIADD R5, R5, 0x1 ;  /* 0x0000000105057836 */ /* 0x020fc60000000000 */
[----:B------:R-:W-:-:S13]  /*1150*/  ISETP.GE.AND P0, PT, R4, R23, PT ;  /* 0x000000170400720c */ /* 0x000fda0003f06270 */
[----:B------:R-:W-:Y:S05]  /*1160*/  @P0 BRA `(.L_x_13) ;  /* 0xfffffffc00f00947 */ /* 0x000fea000383ffff */
[----:B------:R-:W-:Y:S05]  /*1170*/  BSYNC.RECONVERGENT B2 ;  /* 0x0000000000027941 */ /* 0x000fea0003800200 */
.L_x_12:
[----:B------:R-:W-:Y:S02]  /*1180*/  R2UR UR4, R8 ;  /* 0x00000000080472ca */ /* 0x000fe400000e0000 */
[----:B------:R-:W-:-:S13]  /*1190*/  R2UR UR5, R9 ;  /* 0x00000000090572ca */ /* 0x000fda00000e0000 */
[----:B------:R2:W-:Y:S02]  /*11a0*/  ST.E desc[UR4][R6.64], R5 ;  /* 0x0000000506007985 */ /* 0x0005e4000c101904 */
.L_x_11:
[----:B------:R-:W-:Y:S05]  /*11b0*/  BSYNC.RECONVERGENT B1 ;  /* 0x0000000000017941 */ /* 0x000fea0003800200 */
.L_x_10:
[----:B------:R-:W3:Y:S01]  /*11c0*/  LDCU UR4, c[0x0][0x388] ;  /* 0x00007100ff0477ac */ /* 0x000ee20008000800 */
[----:B--2---:R-:W-:Y:S02]  /*11d0*/  IMAD.MOV.U32 R5, RZ, RZ, R10 ;  /* 0x000000ffff057224 */ /* 0x004fe400078e000a */
[----:B---3--:R-:W-:-:S05]  /*11e0*/  IMAD.U32 R0, RZ, RZ, UR4 ;  /* 0x00000004ff007e24 */ /* 0x008fca000f8e00ff */
[C---:B------:R-:W-:Y:S01]  /*11f0*/  ISETP.NE.AND P0, PT, R3.reuse, R0, PT ;  /* 0x000000000300720c */ /* 0x040fe20003f05270 */
[----:B------:R-:W-:-:S12]  /*1200*/  VIADD R3, R3, 0x1 ;  /* 0x0000000103037836 */ /* 0x000fd80000000000 */
[----:B------:R-:W-:Y:S05]  /*1210*/  @P0 BRA `(.L_x_14) ;  /* 0xfffffffc003c0947 */ /* 0x000fea000383ffff */
[----:B------:R-:W-:Y:S05]  /*1220*/  BSYNC.RECONVERGENT B0 ;  /* 0x0000000000007941 */ /* 0x000fea0003800200 */
.L_x_9:
[----:B------:R-:W-:Y:S01]  /*1230*/  ISETP.GE.AND P0, PT, R0, 0x1, PT ;  /* 0x000000010000780c */ /* 0x000fe20003f06270 */
[----:B------:R-:W-:-:S12]  /*1240*/  BSSY.RECONVERGENT B0, `(.L_x_15) ;  /* 0x00000fe000007945 */ /* 0x000fd80003800200 */
[----:B------:R-:W-:Y:S05]  /*1250*/  @!P0 BRA `(.L_x_16) ;  /* 0x0000000c00f08947 */ /* 0x000fea0003800000 */
[C---:B------:R-:W-:Y:S01]  /*1260*/  ISETP.GE.U32.AND P1, PT, R0.reuse, 0x8, PT ;  /* 0x000000080000780c */ /* 0x040fe20003f26070 */
[----:B------:R-:W-:Y:S01]  /*1270*/  BSSY.RECONVERGENT B1, `(.L_x_17) ;  /* 0x0000079000017945 */ /* 0x000fe20003800200 */
[----:B------:R-:W-:Y:S01]  /*1280*/  LOP3.LUT R14, R0, 0x7, RZ, 0xc0, !PT ;  /* 0x00000007000e7812 */ /* 0x000fe200078ec0ff */
[----:B----4-:R-:W-:-:S03]  /*1290*/  IMAD.MOV.U32 R3, RZ, RZ, RZ ;  /* 0x000000ffff037224 */ /* 0x010fc600078e00ff */
[----:B------:R-:W-:-:S07]  /*12a0*/  ISETP.NE.AND P0, PT, R14, RZ, PT ;  /* 0x000000ff0e00720c */ /* 0x000fce0003f05270 */
[----:B------:R-:W-:Y:S06]  /*12b0*/  @!P1 BRA `(.L_x_18) ;  /* 0x0000000400d09947 */ /* 0x000fec0003800000 */
[----:B0-----:R-:W-:Y:S01]  /*12c0*/  IADD3 R6, P1, PT, R16, 0x10, RZ ;  /* 0x0000001010067810 */ /* 0x001fe20007f3e0ff */
[----:B--23--:R-:W-:Y:S01]  /*12d0*/  IMAD.MOV.U32 R10, RZ, RZ, R18 ;  /* 0x000000ffff0a7224 */ /* 0x00cfe200078e0012 */
[----:B------:R-:W-:Y:S01]  /*12e0*/  LOP3.LUT R3, R0, 0x7ffffff8, RZ, 0xc0, !PT ;  /* 0x7ffffff800037812 */ /* 0x000fe200078ec0ff */
[----:B------:R-:W-:Y:S02]  /*12f0*/  IMAD.MOV.U32 R11, RZ, RZ, R19 ;  /* 0x000000ffff0b7224 */ /* 0x000fe400078e0013 */
[----:B------:R-:W-:Y:S02]  /*1300*/  IMAD.X R7, RZ, RZ, R17, P1 ;  /* 0x000000ffff077224 */ /* 0x000fe400008e0611 */
[----:B------:R-:W-:-:S07]  /*1310*/  IMAD.MOV R0, RZ, RZ, -R3 ;  /* 0x000000ffff007224 */ /* 0x000fce00078e0a03 */
.L_x_19:
[----:B-1----:R-:W-:Y:S02]  /*1320*/  R2UR UR4, R8 ;  /* 0x00000000080472ca */ /* 0x002fe400000e0000 */
[----:B------:R-:W-:-:S13]  /*1330*/  R2UR UR5, R9 ;  /* 0x00000000090572ca */ /* 0x000fda00000e0000 */
[----:B----4-:R-:W2:Y:S01]  /*1340*/  LD.E R13, desc[UR4][R6.64+-0x10] ;  /* 0xfffff004060d7980 */ /* 0x010ea2000c101900 */
[----:B------:R-:W-:Y:S02]  /*1350*/  IMAD.MOV.U32 R4, RZ, RZ, R10 ;  /* 0x000000ffff047224 */ /* 0x000fe400078e000a */
[----:B------:R-:W-:Y:S01]  /*1360*/  IMAD.MOV.U32 R5, RZ, RZ, R11 ;  /* 0x000000ffff057224 */ /* 0x000fe200078e000b */
[----:B--2---:R-:W-:-:S13]  /*1370*/  ISETP.GE.AND P1, PT, R13, 0x1, PT ;  /* 0x000000010d00780c */ /* 0x004fda0003f26270 */
[C---:B------:R-:W-:Y:S02]  /*1380*/  @P1 R2UR UR6, R8.reuse ;  /* 0x00000000080612ca */ /* 0x040fe400000e0000 */
[C---:B------:R-:W-:Y:S02]  /*1390*/  @P1 R2UR UR7, R9.reuse ;  /* 0x00000000090712ca */ /* 0x040fe400000e0000 */
[----:B------:R-:W-:Y:S02]  /*13a0*/  @P1 R2UR UR4, R8 ;  /* 0x00000000080412ca */ /* 0x000fe400000e0000 */
[----:B------:R-:W-:Y:S02]  /*13b0*/  @P1 R2UR UR5, R9 ;  /* 0x00000000090512ca */ /* 0x000fe400000e0000 */
[----:B------:R-:W-:Y:S02]  /*13c0*/  @P1 SHF.R.S32.HI R11, RZ, 0x1f, R13 ;  /* 0x0000001fff0b1819 */ /* 0x000fe4000001140d */
[----:B------:R-:W-:-:S05]  /*13d0*/  @P1 IADD3 R10, P2, PT, -R13, R4, RZ ;  /* 0x000000040d0a1210 */ /* 0x000fca0007f5e1ff */
[----:B------:R-:W-:-:S04]  /*13e0*/  @P1 IMAD.X R11, R5, 0x1, ~R11, P2 ;  /* 0x00000001050b1824 */ /* 0x000fc800010e0e0b */
[----:B------:R-:W2:Y:S04]  /*13f0*/  @P1 LD.E.U8 R15, desc[UR4][R4.64] ;  /* 0x00000004040f1980 */ /* 0x000ea8000c101100 */
[----:B------:R-:W3:Y:S01]  /*1400*/  @P1 LD.E.U8 R21, desc[UR6][R10.64] ;  /* 0x000000060a151980 */ /* 0x000ee2000c101100 */
[----:B------:R-:W-:Y:S02]  /*1410*/  R2UR UR8, R8 ;  /* 0x00000000080872ca */ /* 0x000fe400000e0000 */
[----:B------:R-:W-:Y:S01]  /*1420*/  R2UR UR9, R9 ;  /* 0x00000000090972ca */ /* 0x000fe200000e0000 */
[----:B---3--:R-:W-:Y:S04]  /*1430*/  @P1 ST.E.U8 desc[UR4][R4.64], R21 ;  /* 0x0000001504001985 */ /* 0x008fe8000c101104 */
[----:B--2---:R0:W-:Y:S08]  /*1440*/  @P1 ST.E.U8 desc[UR6][R10.64], R15 ;  /* 0x0000000f0a001985 */ /* 0x0041f0000c101106 */
[----:B------:R-:W2:Y:S02]  /*1450*/  LD.E R13, desc[UR8][R6.64+-0xc] ;  /* 0xfffff408060d7980 */ /* 0x000ea4000c101900 */
[----:B--2---:R-:W-:-:S13]  /*1460*/  ISETP.GE.AND P1, PT, R13, 0x1, PT ;  /* 0x000000010d00780c */ /* 0x004fda0003f26270 */
[C---:B------:R-:W-:Y:S02]  /*1470*/  @P1 R2UR UR6, R8.reuse ;  /* 0x00000000080612ca */ /* 0x040fe400000e0000 */
[C---:B------:R-:W-:Y:S02]  /*1480*/  @P1 R2UR UR7, R9.reuse ;  /* 0x00000000090712ca */ /* 0x040fe400000e0000 */
[----:B------:R-:W-:Y:S02]  /*1490*/  @P1 R2UR UR4, R8 ;  /* 0x00000000080412ca */ /* 0x000fe400000e0000 */
[----:B------:R-:W-:Y:S02]  /*14a0*/  @P1 R2UR UR5, R9 ;  /* 0x00000000090512ca */ /* 0x000fe400000e0000 */
[----:B------:R-:W-:-:S04]  /*14b0*/  @P1 IADD3 R12, P2, PT, -R13, R4, RZ ;  /* 0x000000040d0c1210 */ /* 0x000fc80007f5e1ff */
[----:B------:R-:W-:-:S05]  /*14c0*/  @P1 IADD3.X R13, PT, PT, R5, -0x1, RZ, P2, !PT ;  /* 0xffffffff050d1810 */ /* 0x000fca00017fe4ff */
[----:B------:R-:W2:Y:S04]  /*14d0*/  @P1 LD.E.U8 R25, desc[UR6][R12.64+0x1] ;  /* 0x000001060c191980 */ /* 0x000ea8000c101100 */
[----:B------:R-:W3:Y:S04]  /*14e0*/  @P1 LD.E.U8 R23, desc[UR4][R4.64+0x1] ;  /* 0x0000010404171980 */ /* 0x000ee8000c101100 */
[----:B--2---:R-:W-:Y:S04]  /*14f0*/  @P1 ST.E.U8 desc[UR4][R4.64+0x1], R25 ;  /* 0x0000011904001985 */ /* 0x004fe8000c101104 */
[----:B---3--:R1:W-:Y:S04]  /*1500*/  @P1 ST.E.U8 desc[UR6][R12.64+0x1], R23 ;  /* 0x000001170c001985 */ /* 0x0083e8000c101106 */
[----:B0-----:R-:W2:Y:S02]  /*1510*/  LD.E R11, desc[UR8][R6.64+-0x8] ;  /* 0xfffff808060b7980 */ /* 0x001ea4000c101900 */
        /* <DEDUP_REMOVED lines=11> */
[----:B-1----:R-:W2:Y:S02]  /*15d0*/  LD.E R13, desc[UR8][R6.64+-0x4] ;  /* 0xfffffc08060d7980 */ /* 0x002ea4000c101900 */
        /* <DEDUP_REMOVED lines=56> */
[----:B------:R-:W3:Y:S01]  /*1960*/  @P1 LD.E.U8 R23, desc[UR4][R4.64+0x7] ;  /* 0x0000070404171980 */ /* 0x000ee2000c101100 */
[----:B------:R-:W-:-:S05]  /*1970*/  VIADD R0, R0, 0x8 ;  /* 0x0000000800007836 */ /* 0x000fca0000000000 */
[----:B------:R-:W-:Y:S02]  /*1980*/  ISETP.NE.AND P3, PT, R0, RZ, PT ;  /* 0x000000ff0000720c */ /* 0x000fe40003f65270 */
[----:B------:R-:W-:-:S05]  /*1990*/  IADD3 R6, P2, PT, R6, 0x20, RZ ;  /* 0x0000002006067810 */ /* 0x000fca0007f5e0ff */
[----:B------:R-:W-:Y:S01]  /*19a0*/  IMAD.X R7, RZ, RZ, R7, P2 ;  /* 0x000000ffff077224 */ /* 0x000fe200010e0607 */
[----:B--2---:R4:W-:Y:S04]  /*19b0*/  @P1 ST.E.U8 desc[UR4][R4.64+0x7], R25 ;  /* 0x0000071904001985 */ /* 0x0049e8000c101104 */
[----:B---3--:R4:W-:Y:S01]  /*19c0*/  @P1 ST.E.U8 desc[UR6][R12.64+0x7], R23 ;  /* 0x000007170c001985 */ /* 0x0089e2000c101106 */
[----:B0-----:R-:W-:-:S05]  /*19d0*/  IADD3 R10, P1, PT, R4, 0x8, RZ ;  /* 0x00000008040a7810 */ /* 0x001fca0007f3e0ff */
[----:B------:R-:W-:Y:S01]  /*19e0*/  IMAD.X R11, RZ, RZ, R5, P1 ;  /* 0x000000ffff0b7224 */ /* 0x000fe200008e0605 */
[----:B------:R-:W-:Y:S07]  /*19f0*/  @P3 BRA `(.L_x_19) ;  /* 0xfffffff800483947 */ /* 0x000fee000383ffff */
.L_x_18:
[----:B------:R-:W-:Y:S05]  /*1a00*/  BSYNC.RECONVERGENT B1 ;  /* 0x0000000000017941 */ /* 0x000fea0003800200 */
.L_x_17:
[----:B------:R-:W-:Y:S05]  /*1a10*/  @!P0 BRA `(.L_x_16) ;  /* 0x0000000800008947 */ /* 0x000fea0003800000 */
[----:B------:R-:W5:Y:S01]  /*1a20*/  LDC R0, c[0x0][0x388] ;  /* 0x0000e200ff007b82 */ /* 0x000f620000000800 */
[----:B------:R-:W-:Y:S01]  /*1a30*/  ISETP.GE.U32.AND P0, PT, R14, 0x4, PT ;  /* 0x000000040e00780c */ /* 0x000fe20003f06070 */
[----:B------:R-:W-:Y:S01]  /*1a40*/  BSSY.RECONVERGENT B1, `(.L_x_20) ;  /* 0x000003f000017945 */ /* 0x000fe20003800200 */
[----:B-----5:R-:W-:-:S11]  /*1a50*/  LOP3.LUT R14, R0, 0x3, RZ, 0xc0, !PT ;  /* 0x00000003000e7812 */ /* 0x020fd600078ec0ff */
[----:B------:R-:W-:Y:S05]  /*1a60*/  @!P0 BRA `(.L_x_21) ;  /* 0x0000000000f08947 */ /* 0x000fea0003800000 */
[----:B-1----:R-:W-:Y:S01]  /*1a70*/  R2UR UR4, R8 ;  /* 0x00000000080472ca */ /* 0x002fe200000e0000 */
[----:B0-----:R-:W-:Y:S01]  /*1a80*/  IMAD.WIDE.U32 R6, R3, 0x4, R16 ;  /* 0x0000000403067825 */ /* 0x001fe200078e0010 */
[----:B------:R-:W-:-:S13]  /*1a90*/  R2UR UR5, R9 ;  /* 0x00000000090572ca */ /* 0x000fda00000e0000 */
[----:B--234-:R-:W2:Y:S02]  /*1aa0*/  LD.E R4, desc[UR4][R6.64] ;  /* 0x0000000406047980 */ /* 0x01cea4000c101900 */
[----:B--2---:R-:W-:-:S13]  /*1ab0*/  ISETP.GE.AND P0, PT, R4, 0x1, PT ;  /* 0x000000010400780c */ /* 0x004fda0003f06270 */
[----:B------:R-:W-:Y:S01]  /*1ac0*/  @P0 IMAD.IADD R11, R3, 0x1, -R4 ;  /* 0x00000001030b0824 */ /* 0x000fe200078e0a04 */
[C---:B------:R-:W-:Y:S02]  /*1ad0*/  @P0 R2UR UR6, R8.reuse ;  /* 0x00000000080602ca */ /* 0x040fe400000e0000 */
[C---:B------:R-:W-:Y:S02]  /*1ae0*/  @P0 R2UR UR7, R9.reuse ;  /* 0x00000000090702ca */ /* 0x040fe400000e0000 */
[----:B------:R-:W-:Y:S02]  /*1af0*/  @P0 R2UR UR4, R8 ;  /* 0x00000000080402ca */ /* 0x000fe400000e0000 */
[----:B------:R-:W-:Y:S02]  /*1b00*/  @P0 R2UR UR5, R9 ;  /* 0x00000000090502ca */ /* 0x000fe400000e0000 */
[-C--:B------:R-:W-:Y:S02]  /*1b10*/  IADD3 R4, P1, PT, R3, R18.reuse, RZ ;  /* 0x0000001203047210 */ /* 0x080fe40007f3e0ff */
[----:B------:R-:W-:-:S03]  /*1b20*/  @P0 IADD3 R10, P2, PT, R11, R18, RZ ;  /* 0x000000120b0a0210 */ /* 0x000fc60007f5e0ff */
[----:B------:R-:W-:Y:S01]  /*1b30*/  IMAD.X R5, RZ, RZ, R19, P1 ;  /* 0x000000ffff057224 */ /* 0x000fe200008e0613 */
[----:B------:R-:W-:-:S05]  /*1b40*/  @P0 LEA.HI.X.SX32 R11, R11, R19, 0x1, P2 ;  /* 0x000000130b0b0211 */ /* 0x000fca00010f0eff */
[----:B------:R-:W2:Y:S04]  /*1b50*/  @P0 LD.E.U8 R21, desc[UR6][R10.64] ;  /* 0x000000060a150980 */ /* 0x000ea8000c101100 */
[----:B------:R-:W3:Y:S01]  /*1b60*/  @P0 LD.E.U8 R15, desc[UR4][R4.64] ;  /* 0x00000004040f0980 */ /* 0x000ee2000c101100 */
[----:B------:R-:W-:Y:S02]  /*1b70*/  R2UR UR8, R8 ;  /* 0x00000000080872ca */ /* 0x000fe400000e0000 */
[----:B------:R-:W-:Y:S01]  /*1b80*/  R2UR UR9, R9 ;  /* 0x00000000090972ca */ /* 0x000fe200000e0000 */
[----:B--2---:R-:W-:Y:S04]  /*1b90*/  @P0 ST.E.U8 desc[UR4][R4.64], R21 ;  /* 0x0000001504000985 */ /* 0x004fe8000c101104 */
[----:B---3--:R0:W-:Y:S08]  /*1ba0*/  @P0 ST.E.U8 desc[UR6][R10.64], R15 ;  /* 0x0000000f0a000985 */ /* 0x0081f0000c101106 */
[----:B------:R-:W2:Y:S02]  /*1bb0*/  LD.E R12, desc[UR8][R6.64+0x4] ;  /* 0x00000408060c7980 */ /* 0x000ea4000c101900 */
[----:B--2---:R-:W-:-:S13]  /*1bc0*/  ISETP.GE.AND P0, PT, R12, 0x1, PT ;  /* 0x000000010c00780c */ /* 0x004fda0003f06270 */
[C---:B------:R-:W-:Y:S02]  /*1bd0*/  @P0 R2UR UR6, R8.reuse ;  /* 0x00000000080602ca */ /* 0x040fe400000e0000 */
[C---:B------:R-:W-:Y:S02]  /*1be0*/  @P0 R2UR UR7, R9.reuse ;  /* 0x00000000090702ca */ /* 0x040fe400000e0000 */
[----:B------:R-:W-:Y:S02]  /*1bf0*/  @P0 R2UR UR4, R8 ;  /* 0x00000000080402ca */ /* 0x000fe400000e0000 */
[----:B------:R-:W-:Y:S02]  /*1c00*/  @P0 R2UR UR5, R9 ;  /* 0x00000000090502ca */ /* 0x000fe400000e0000 */
[----:B------:R-:W-:-:S04]  /*1c10*/  @P0 IADD3 R12, P1, P2, R18, R3, -R12 ;  /* 0x00000003120c0210 */ /* 0x000fc80007a3e80c */
[----:B------:R-:W-:-:S05]  /*1c20*/  @P0 IADD3.X R13, PT, PT, R19, -0x1, RZ, P1, P2 ;  /* 0xffffffff130d0810 */ /* 0x000fca0000fe44ff */
[----:B------:R-:W2:Y:S04]  /*1c30*/  @P0 LD.E.U8 R25, desc[UR6][R12.64+0x1] ;  /* 0x000001060c190980 */ /* 0x000ea8000c101100 */
[----:B------:R-:W3:Y:S04]  /*1c40*/  @P0 LD.E.U8 R23, desc[UR4][R4.64+0x1] ;  /* 0x0000010404170980 */ /* 0x000ee8000c101100 */
[----:B--2---:R1:W-:Y:S04]  /*1c50*/  @P0 ST.E.U8 desc[UR4][R4.64+0x1], R25 ;  /* 0x0000011904000985 */ /* 0x0043e8000c101104 */
[----:B---3--:R1:W-:Y:S04]  /*1c60*/  @P0 ST.E.U8 desc[UR6][R12.64+0x1], R23 ;  /* 0x000001170c000985 */ /* 0x0083e8000c101106 */
[----:B0-----:R-:W2:Y:S02]  /*1c70*/  LD.E R10, desc[UR8][R6.64+0x8] ;  /* 0x00000808060a7980 */ /* 0x001ea4000c101900 */
        /* <DEDUP_REMOVED lines=11> */
[----:B------:R-:W2:Y:S01]  /*1d30*/  LD.E R6, desc[UR8][R6.64+0xc] ;  /* 0x00000c0806067980 */ /* 0x000ea2000c101900 */
[----:B------:R-:W-:Y:S01]  /*1d40*/  BSSY.RECONVERGENT B2, `(.L_x_22) ;  /* 0x000000d000027945 */ /* 0x000fe20003800200 */
[----:B--2---:R-:W-:-:S13]  /*1d50*/  ISETP.GE.AND P0, PT, R6, 0x1, PT ;  /* 0x000000010600780c */ /* 0x004fda0003f06270 */
[----:B-1----:R-:W-:Y:S05]  /*1d60*/  @!P0 BRA `(.L_x_23) ;  /* 0x0000000000288947 */ /* 0x002fea0003800000 */
[C---:B------:R-:W-:Y:S02]  /*1d70*/  R2UR UR6, R8.reuse ;  /* 0x00000000080672ca */ /* 0x040fe400000e0000 */
[C---:B------:R-:W-:Y:S02]  /*1d80*/  R2UR UR7, R9.reuse ;  /* 0x00000000090772ca */ /* 0x040fe400000e0000 */
[----:B------:R-:W-:Y:S02]  /*1d90*/  R2UR UR4, R8 ;  /* 0x00000000080472ca */ /* 0x000fe400000e0000 */
[----:B------:R-:W-:Y:S02]  /*1da0*/  R2UR UR5, R9 ;  /* 0x00000000090572ca */ /* 0x000fe400000e0000 */
[----:B------:R-:W-:-:S04]  /*1db0*/  IADD3 R6, P0, P1, R18, R3, -R6 ;  /* 0x0000000312067210 */ /* 0x000fc8000791e806 */
[----:B------:R-:W-:-:S05]  /*1dc0*/  IADD3.X R7, PT, PT, R19, -0x1, RZ, P0, P1 ;  /* 0xffffffff13077810 */ /* 0x000fca00007e24ff */
[----:B------:R-:W2:Y:S04]  /*1dd0*/  LD.E.U8 R13, desc[UR6][R6.64+0x3] ;  /* 0x00000306060d7980 */ /* 0x000ea8000c101100 */
[----:B------:R-:W3:Y:S04]  /*1de0*/  LD.E.U8 R11, desc[UR4][R4.64+0x3] ;  /* 0x00000304040b7980 */ /* 0x000ee8000c101100 */
[----:B--2---:R0:W-:Y:S04]  /*1df0*/  ST.E.U8 desc[UR4][R4.64+0x3], R13 ;  /* 0x0000030d04007985 */ /* 0x0041e8000c101104 */
[----:B---3--:R0:W-:Y:S02]  /*1e00*/  ST.E.U8 desc[UR6][R6.64+0x3], R11 ;  /* 0x0000030b06007985 */ /* 0x0081e4000c101106 */
.L_x_23:
[----:B------:R-:W-:Y:S05]  /*1e10*/  BSYNC.RECONVERGENT B2 ;  /* 0x0000000000027941 */ /* 0x000fea0003800200 */
.L_x_22:
[----:B------:R-:W-:-:S07]  /*1e20*/  VIADD R3, R3, 0x4 ;  /* 0x0000000403037836 */ /* 0x000fce0000000000 */
.L_x_21:
[----:B------:R-:W-:Y:S05]  /*1e30*/  BSYNC.RECONVERGENT B1 ;  /* 0x0000000000017941 */ /* 0x000fea0003800200 */
.L_x_20:
[----:B------:R-:W-:-:S13]  /*1e40*/  ISETP.NE.AND P0, PT, R14, RZ, PT ;  /* 0x000000ff0e00720c */ /* 0x000fda0003f05270 */
[----:B------:R-:W-:Y:S05]  /*1e50*/  @!P0 BRA `(.L_x_16) ;  /* 0x0000000000f08947 */ /* 0x000fea0003800000 */
[----:B------:R-:W-:-:S13]  /*1e60*/  ISETP.NE.AND P0, PT, R14, 0x1, PT ;  /* 0x000000010e00780c */ /* 0x000fda0003f05270 */
        /* <DEDUP_REMOVED lines=19> */
[----:B--2---:R0:W-:Y:S04]  /*1fa0*/  @P0 ST.E.U8 desc[UR4][R4.64], R15 ;  /* 0x0000000f04000985 */ /* 0x0041e8000c101104 */
[----:B---3--:R0:W-:Y:S08]  /*1fb0*/  @P0 ST.E.U8 desc[UR6][R10.64], R13 ;  /* 0x0000000d0a000985 */ /* 0x0081f0000c101106 */
[----:B------:R-:W2:Y:S01]  /*1fc0*/  LD.E R6, desc[UR8][R6.64+0x4] ;  /* 0x0000040806067980 */ /* 0x000ea2000c101900 */
[----:B------:R-:W-:Y:S01]  /*1fd0*/  BSSY.RECONVERGENT B1, `(.L_x_25) ;  /* 0x000000d000017945 */ /* 0x000fe20003800200 */
[----:B--2---:R-:W-:-:S13]  /*1fe0*/  ISETP.GE.AND P0, PT, R6, 0x1, PT ;  /* 0x000000010600780c */ /* 0x004fda0003f06270 */
[----:B0-----:R-:W-:Y:S05]  /*1ff0*/  @!P0 BRA `(.L_x_26) ;  /* 0x0000000000288947 */ /* 0x001fea0003800000 */
        /* <DEDUP_REMOVED lines=10> */
.L_x_26:
[----:B------:R-:W-:Y:S05]  /*20a0*/  BSYNC.RECONVERGENT B1 ;  /* 0x0000000000017941 */ /* 0x000fea0003800200 */
.L_x_25:
[----:B------:R-:W-:-:S07]  /*20b0*/  VIADD R3, R3, 0x2 ;  /* 0x0000000203037836 */ /* 0x000fce0000000000 */
.L_x_24:
[----:B------:R-:W-:-:S04]  /*20c0*/  LOP3.LUT R0, R0, 0x1, RZ, 0xc0, !PT ;  /* 0x0000000100007812 */ /* 0x000fc800078ec0ff */
[----:B------:R-:W-:-:S13]  /*20d0*/  ISETP.NE.U32.AND P0, PT, R0, 0x1, PT ;  /* 0x000000010000780c */ /* 0x000fda0003f05070 */
[----:B------:R-:W-:Y:S05]  /*20e0*/  @P0 BRA `(.L_x_16) ;  /* 0x00000000004c0947 */ /* 0x000fea0003800000 */
[----:B-1----:R-:W-:Y:S01]  /*20f0*/  R2UR UR4, R8 ;  /* 0x00000000080472ca */ /* 0x002fe200000e0000 */
[----:B0-234-:R-:W-:Y:S01]  /*2100*/  IMAD.WIDE.U32 R4, R3, 0x4, R16 ;  /* 0x0000000403047825 */ /* 0x01dfe200078e0010 */
[----:B------:R-:W-:-:S13]  /*2110*/  R2UR UR5, R9 ;  /* 0x00000000090572ca */ /* 0x000fda00000e0000 */
[----:B------:R-:W2:Y:S02]  /*2120*/  LD.E R4, desc[UR4][R4.64] ;  /* 0x0000000404047980 */ /* 0x000ea4000c101900 */
[----:B--2---:R-:W-:-:S13]  /*2130*/  ISETP.GE.AND P0, PT, R4, 0x1, PT ;  /* 0x000000010400780c */ /* 0x004fda0003f06270 */
[----:B------:R-:W-:Y:S05]  /*2140*/  @!P0 BRA `(.L_x_16) ;  /* 0x0000000000348947 */ /* 0x000fea0003800000 */
[----:B------:R-:W-:Y:S01]  /*2150*/  IMAD.IADD R7, R3, 0x1, -R4 ;  /* 0x0000000103077824 */ /* 0x000fe200078e0a04 */
[C---:B------:R-:W-:Y:S02]  /*2160*/  R2UR UR6, R8.reuse ;  /* 0x00000000080672ca */ /* 0x040fe400000e0000 */
[C---:B------:R-:W-:Y:S02]  /*2170*/  R2UR UR7, R9.reuse ;  /* 0x00000000090772ca */ /* 0x040fe400000e0000 */
[----:B------:R-:W-:Y:S02]  /*2180*/  R2UR UR4, R8 ;  /* 0x00000000080472ca */ /* 0x000fe400000e0000 */
[----:B------:R-:W-:Y:S02]  /*2190*/  R2UR UR5, R9 ;  /* 0x00000000090572ca */ /* 0x000fe400000e0000 */
[-C--:B------:R-:W-:Y:S02]  /*21a0*/  IADD3 R4, P0, PT, R3, R18.reuse, RZ ;  /* 0x0000001203047210 */ /* 0x080fe40007f1e0ff */
[----:B------:R-:W-:-:S03]  /*21b0*/  IADD3 R6, P1, PT, R7, R18, RZ ;  /* 0x0000001207067210 */ /* 0x000fc60007f3e0ff */
[----:B------:R-:W-:Y:S01]  /*21c0*/  IMAD.X R5, RZ, RZ, R19, P0 ;  /* 0x000000ffff057224 */ /* 0x000fe200000e0613 */
[----:B------:R-:W-:-:S05]  /*21d0*/  LEA.HI.X.SX32 R7, R7, R19, 0x1, P1 ;  /* 0x0000001307077211 */ /* 0x000fca00008f0eff */
[----:B------:R-:W2:Y:S04]  /*21e0*/  LD.E.U8 R11, desc[UR6][R6.64] ;  /* 0x00000006060b7980 */ /* 0x000ea8000c101100 */
[----:B------:R-:W3:Y:S04]  /*21f0*/  LD.E.U8 R3, desc[UR4][R4.64] ;  /* 0x0000000404037980 */ /* 0x000ee8000c101100 */
[----:B--2---:R0:W-:Y:S04]  /*2200*/  ST.E.U8 desc[UR4][R4.64], R11 ;  /* 0x0000000b04007985 */ /* 0x0041e8000c101104 */
[----:B---3--:R0:W-:Y:S02]  /*2210*/  ST.E.U8 desc[UR6][R6.64], R3 ;  /* 0x0000000306007985 */ /* 0x0081e4000c101106 */
.L_x_16:
[----:B------:R-:W-:Y:S05]  /*2220*/  BSYNC.RECONVERGENT B0 ;  /* 0x0000000000007941 */ /* 0x000fea0003800200 */
.L_x_15:
[----:B------:R-:W-:Y:S01]  /*2230*/  MOV R0, 0x0 ;  /* 0x0000000000007802 */ /* 0x000fe20000000f00 */
[----:B------:R2:W-:Y:S01]  /*2240*/  STL [R1], R24 ;  /* 0x0000001801007387 */ /* 0x0005e20000100800 */
[----:B------:R-:W2:Y:S01]  /*2250*/  LDCU.64 UR4, c[0x4][0x58] ;  /* 0x01000b00ff0477ac */ /* 0x000ea20008000a00 */
[----:B0-----:R-:W-:Y:S01]  /*2260*/  IMAD.MOV.U32 R6, RZ, RZ, R22 ;  /* 0x000000ffff067224 */ /* 0x001fe200078e0016 */
[----:B-1----:R0:W1:Y:S01]  /*2270*/  LDC.64 R8, c[0x4][R0] ;  /* 0x0100000000087b82 */ /* 0x0020620000000a00 */
[----:B------:R0:W-:Y:S01]  /*2280*/  STL.64 [R1+0x8], R18 ;  /* 0x0000081201007387 */ /* 0x0001e20000100a00 */
[----:B------:R-:W-:Y:S02]  /*2290*/  IMAD.MOV.U32 R7, RZ, RZ, R2 ;  /* 0x000000ffff077224 */ /* 0x000fe400078e0002 */
[----:B--234-:R-:W-:Y:S02]  /*22a0*/  IMAD.U32 R4, RZ, RZ, UR4 ;  /* 0x00000004ff047e24 */ /* 0x01cfe4000f8e00ff */
[----:B0-----:R-:W-:-:S07]  /*22b0*/  IMAD.U32 R5, RZ, RZ, UR5 ;  /* 0x00000005ff057e24 */ /* 0x001fce000f8e00ff */
[----:B------:R-:W-:-:S07]  /*22c0*/  LEPC R20, `(.L_x_27) ;  /* 0x000000001014794e */ /* 0x000fce0000000000 */
[----:B-1----:R-:W-:Y:S05]  /*22d0*/  CALL.ABS.NOINC R8 ;  /* 0x0000000008007343 */ /* 0x002fea0003c00000 */
.L_x_27:
[----:B------:R-:W-:Y:S01]  /*22e0*/  MOV R2, 0x10 ;  /* 0x0000001000027802 */ /* 0x000fe20000000f00 */
[----:B------:R-:W-:Y:S02]  /*22f0*/  IMAD.MOV.U32 R4, RZ, RZ, R16 ;  /* 0x000000ffff047224 */ /* 0x000fe400078e0010 */
[----:B------:R-:W-:Y:S01]  /*2300*/  IMAD.MOV.U32 R5, RZ, RZ, R17 ;  /* 0x000000ffff057224 */ /* 0x000fe200078e0011 */
[----:B------:R0:W1:Y:S06]  /*2310*/  LDC.64 R6, c[0x4][R2] ;  /* 0x0100000002067b82 */ /* 0x00006c0000000a00 */
[----:B------:R-:W-:-:S07]  /*2320*/  LEPC R20, `(.L_x_28) ;  /* 0x000000001014794e */ /* 0x000fce0000000000 */
[----:B01----:R-:W-:Y:S05]  /*2330*/  CALL.ABS.NOINC R6 ;  /* 0x0000000006007343 */ /* 0x003fea0003c00000 */
.L_x_28:
[----:B------:R-:W0:Y:S01]  /*2340*/  LDC.64 R2, c[0x4][R2] ;  /* 0x0100000002027b82 */ /* 0x000e220000000a00 */
[----:B------:R-:W-:Y:S02]  /*2350*/  IMAD.MOV.U32 R4, RZ, RZ, R18 ;  /* 0x000000ffff047224 */ /* 0x000fe400078e0012 */
[----:B------:R-:W-:-:S07]  /*2360*/  IMAD.MOV.U32 R5, RZ, RZ, R19 ;  /* 0x000000ffff057224 */ /* 0x000fce00078e0013 */
[----:B------:R-:W-:-:S07]  /*2370*/  LEPC R20, `(.L_x_29) ;  /* 0x000000001014794e */ /* 0x000fce0000000000 */
[----:B0-----:R-:W-:Y:S05]  /*2380*/  CALL.ABS.NOINC R2 ;  /* 0x0000000002007343 */ /* 0x001fea0003c00000 */
.L_x_29:
[----:B------:R-:W-:Y:S05]  /*2390*/  EXIT ;  /* 0x000000000000794d */ /* 0x000fea0003800000 */
        .type           $_Z14permute_kernelPci$_Z9factoriali,@function
        .size           $_Z14permute_kernelPci$_Z9factoriali,(.L_x_39 - $_Z14permute_kernelPci$_Z9factoriali)
$_Z14permute_kernelPci$_Z9factoriali:
[----:B------:R-:W0:Y:S01]  /*23a0*/  LDCU UR4, c[0x0][0x388] ;  /* 0x00007100ff0477ac */ /* 0x000e220008000800 */
[----:B------:R-:W-:Y:S01]  /*23b0*/  UMOV UR5, 0x1 ;  /* 0x0000000100057882 */ /* 0x000fe20000000000 */
[----:B0-----:R-:W-:-:S09]  /*23c0*/  UISETP.NE.AND UP0, UPT, UR4, 0x1, UPT ;  /* 0x000000010400788c */ /* 0x001fd2000bf05270 */
[----:B------:R-:W-:Y:S05]  /*23d0*/  BRA.U !UP0, `(.L_x_30) ;  /* 0x0000000508647547 */ /* 0x000fea000b800000 */
[----:B------:R-:W0:Y:S02]  /*23e0*/  LDCU UR4, c[0x0][0x388] ;  /* 0x00007100ff0477ac */ /* 0x000e240008000800 */
[----:B0-----:R-:W-:Y:S02]  /*23f0*/  UIADD3 UR5, UPT, UPT, UR4, -0x2, URZ ;  /* 0xfffffffe04057890 */ /* 0x001fe4000fffe0ff */
[----:B------:R-:W-:Y:S02]  /*2400*/  UIADD3 UR6, UPT, UPT, UR4, -0x1, URZ ;  /* 0xffffffff04067890 */ /* 0x000fe4000fffe0ff */
[----:B------:R-:W-:Y:S02]  /*2410*/  UISETP.GE.U32.AND UP0, UPT, UR5, 0x3, UPT ;  /* 0x000000030500788c */ /* 0x000fe4000bf06070 */
[----:B------:R-:W-:Y:S01]  /*2420*/  ULOP3.LUT UR9, UR6, 0x3, URZ, 0xc0, !UPT ;  /* 0x0000000306097892 */ /* 0x000fe2000f8ec0ff */
[----:B------:R-:W-:-:S06]  /*2430*/  UMOV UR5, 0x1 ;  /* 0x0000000100057882 */ /* 0x000fcc0000000000 */
[----:B------:R-:W-:Y:S05]  /*2440*/  BRA.U !UP0, `(.L_x_31) ;  /* 0x0000000508247547 */ /* 0x000fea000b800000 */
[----:B------:R-:W-:Y:S01]  /*2450*/  ULOP3.LUT UR4, UR6, 0xfffffffc, URZ, 0xc0, !UPT ;  /* 0xfffffffc06047892 */ /* 0x000fe2000f8ec0ff */
[----:B------:R-:W-:-:S03]  /*2460*/  UMOV UR5, 0x1 ;  /* 0x0000000100057882 */ /* 0x000fc60000000000 */
[----:B------:R-:W-:-:S04]  /*2470*/  UIADD3 UR4, UPT, UPT, -UR4, URZ, URZ ;  /* 0x000000ff04047290 */ /* 0x000fc8000fffe1ff */
[----:B------:R-:W-:-:S09]  /*2480*/  UISETP.GE.AND UP0, UPT, UR4, URZ, UPT ;  /* 0x000000ff0400728c */ /* 0x000fd2000bf06270 */
[----:B------:R-:W-:Y:S05]  /*2490*/  BRA.U UP0, `(.L_x_32) ;  /* 0x0000000100e47547 */ /* 0x000fea000b800000 */
[----:B------:R-:W-:Y:S02]  /*24a0*/  UIADD3 UR7, UPT, UPT, -UR4, URZ, URZ ;  /* 0x000000ff04077290 */ /* 0x000fe4000fffe1ff */
[----:B------:R-:W-:Y:S02]  /*24b0*/  UPLOP3.LUT UP0, UPT, UPT, UPT, UPT, 0x80, 0x8 ;  /* 0x000000000008789c */ /* 0x000fe40003f0f070 */
[----:B------:R-:W-:-:S09]  /*24c0*/  UISETP.GT.AND UP1, UPT, UR7, 0xc, UPT ;  /* 0x0000000c0700788c */ /* 0x000fd2000bf24270 */
[----:B------:R-:W-:Y:S05]  /*24d0*/  BRA.U !UP1, `(.L_x_33) ;  /* 0x0000000109807547 */ /* 0x000fea000b800000 */
[----:B------:R-:W-:-:S11]  /*24e0*/  UPLOP3.LUT UP0, UPT, UPT, UPT, UPT, 0x40, 0x4 ;  /* 0x000000000004789c */ /* 0x000fd60003f0e870 */
.L_x_34:
[----:B------:R-:W-:Y:S02]  /*24f0*/  UIMAD UR5, UR6, UR5, UR5 ;  /* 0x00000005060572a4 */ /* 0x000fe4000f8e0205 */
[----:B------:R-:W-:Y:S02]  /*2500*/  UIADD3 UR7, UPT, UPT, UR6, -0x1, URZ ;  /* 0xffffffff06077890 */ /* 0x000fe4000fffe0ff */
[----:B------:R-:W-:Y:S02]  /*2510*/  UIMAD UR8, UR5, UR6, URZ ;  /* 0x00000006050872a4 */ /* 0x000fe4000f8e02ff */
[----:B------:R-:W-:Y:S02]  /*2520*/  UIADD3 UR5, UPT, UPT, UR6, -0x2, URZ ;  /* 0xfffffffe06057890 */ /* 0x000fe4000fffe0ff */
[----:B------:R-:W-:Y:S02]  /*2530*/  UIMAD UR7, UR7, UR8, URZ ;  /* 0x00000008070772a4 */ /* 0x000fe4000f8e02ff */
[----:B------:R-:W-:-:S02]  /*2540*/  UIADD3 UR8, UPT, UPT, UR6, -0x4, URZ ;  /* 0xfffffffc06087890 */ /* 0x000fc4000fffe0ff */
[----:B------:R-:W-:Y:S02]  /*2550*/  UIMAD UR5, UR5, UR7, URZ ;  /* 0x00000007050572a4 */ /* 0x000fe4000f8e02ff */
[----:B------:R-:W-:Y:S02]  /*2560*/  UIADD3 UR7, UPT, UPT, UR6, -0x5, URZ ;  /* 0xfffffffb06077890 */ /* 0x000fe4000fffe0ff */
[----:B------:R-:W-:Y:S02]  /*2570*/  UIMAD UR5, UR5, UR8, UR5 ;  /* 0x00000008050572a4 */ /* 0x000fe4000f8e0205 */
[----:B------:R-:W-:Y:S02]  /*2580*/  UIADD3 UR4, UPT, UPT, UR4, 0x10, URZ ;  /* 0x0000001004047890 */ /* 0x000fe4000fffe0ff */
[----:B------:R-:W-:Y:S02]  /*2590*/  UIMAD UR8, UR8, UR5, URZ ;  /* 0x00000005080872a4 */ /* 0x000fe4000f8e02ff */
[----:B------:R-:W-:-:S02]  /*25a0*/  UIADD3 UR5, UPT, UPT, UR6, -0x6, URZ ;  /* 0xfffffffa06057890 */ /* 0x000fc4000fffe0ff */
[----:B------:R-:W-:Y:S02]  /*25b0*/  UIMAD UR7, UR7, UR8, URZ ;  /* 0x00000008070772a4 */ /* 0x000fe4000f8e02ff */
[----:B------:R-:W-:Y:S02]  /*25c0*/  UIADD3 UR8, UPT, UPT, UR6, -0x8, URZ ;  /* 0xfffffff806087890 */ /* 0x000fe4000fffe0ff */
[----:B------:R-:W-:Y:S02]  /*25d0*/  UIMAD UR5, UR5, UR7, URZ ;  /* 0x00000007050572a4 */ /* 0x000fe4000f8e02ff */
[----:B------:R-:W-:Y:S02]  /*25e0*/  UIADD3 UR7, UPT, UPT, UR6, -0x9, URZ ;  /* 0xfffffff706077890 */ /* 0x000fe4000fffe0ff */
[----:B------:R-:W-:Y:S02]  /*25f0*/  UIMAD UR5, UR5, UR8, UR5 ;  /* 0x00000008050572a4 */ /* 0x000fe4000f8e0205 */
[----:B------:R-:W-:-:S02]  /*2600*/  UISETP.GE.AND UP1, UPT, UR4, -0xc, UPT ;  /* 0xfffffff40400788c */ /* 0x000fc4000bf26270 */
[----:B------:R-:W-:Y:S02]  /*2610*/  UIMAD UR8, UR8, UR5, URZ ;  /* 0x00000005080872a4 */ /* 0x000fe4000f8e02ff */
[----:B------:R-:W-:Y:S02]  /*2620*/  UIADD3 UR5, UPT, UPT, UR6, -0xa, URZ ;  /* 0xfffffff606057890 */ /* 0x000fe4000fffe0ff */
[----:B------:R-:W-:Y:S02]  /*2630*/  UIMAD UR7, UR7, UR8, URZ ;  /* 0x00000008070772a4 */ /* 0x000fe4000f8e02ff */
[----:B------:R-:W-:Y:S02]  /*2640*/  UIADD3 UR8, UPT, UPT, UR6, -0xc, URZ ;  /* 0xfffffff406087890 */ /* 0x000fe4000fffe0ff */
[----:B------:R-:W-:Y:S02]  /*2650*/  UIMAD UR5, UR5, UR7, URZ ;  /* 0x00000007050572a4 */ /* 0x000fe4000f8e02ff */
[----:B------:R-:W-:-:S02]  /*2660*/  UIADD3 UR7, UPT, UPT, UR6, -0xd, URZ ;  /* 0xfffffff306077890 */ /* 0x000fc4000fffe0ff */
[----:B------:R-:W-:-:S04]  /*2670*/  UIMAD UR5, UR5, UR8, UR5 ;  /* 0x00000008050572a4 */ /* 0x000fc8000f8e0205 */
[----:B------:R-:W-:Y:S02]  /*2680*/  UIMAD UR8, UR8, UR5, URZ ;  /* 0x00000005080872a4 */ /* 0x000fe4000f8e02ff */
[----:B------:R-:W-:Y:S02]  /*2690*/  UIADD3 UR5, UPT, UPT, UR6, -0xe, URZ ;  /* 0xfffffff206057890 */ /* 0x000fe4000fffe0ff */
[----:B------:R-:W-:Y:S02]  /*26a0*/  UIMAD UR7, UR7, UR8, URZ ;  /* 0x00000008070772a4 */ /* 0x000fe4000f8e02ff */
[----:B------:R-:W-:Y:S02]  /*26b0*/  UIADD3 UR6, UPT, UPT, UR6, -0x10, URZ ;  /* 0xfffffff006067890 */ /* 0x000fe4000fffe0ff */
[----:B------:R-:W-:Y:S01]  /*26c0*/  UIMAD UR5, UR5, UR7, URZ ;  /* 0x00000007050572a4 */ /* 0x000fe2000f8e02ff */
[----:B------:R-:W-:Y:S11]  /*26d0*/  BRA.U !UP1, `(.L_x_34) ;  /* 0xfffffffd09847547 */ /* 0x000ff6000b83ffff */
.L_x_33:
[----:B------:R-:W-:-:S04]  /*26e0*/  UIADD3 UR7, UPT, UPT, -UR4, URZ, URZ ;  /* 0x000000ff04077290 */ /* 0x000fc8000fffe1ff */
[----:B------:R-:W-:-:S09]  /*26f0*/  UISETP.GT.AND UP1, UPT, UR7, 0x4, UPT ;  /* 0x000000040700788c */ /* 0x000fd2000bf24270 */
[----:B------:R-:W-:Y:S05]  /*2700*/  BRA.U !UP1, `(.L_x_35) ;  /* 0x0000000109407547 */ /* 0x000fea000b800000 */
        /* <DEDUP_REMOVED lines=15> */
[----:B------:R-:W-:-:S11]  /*2800*/  UPLOP3.LUT UP0, UPT, UPT, UPT, UPT, 0x40, 0x4 ;  /* 0x000000000004789c */ /* 0x000fd60003f0e870 */
.L_x_35:
[----:B------:R-:W-:-:S09]  /*2810*/  UISETP.NE.OR UP0, UPT, UR4, URZ, UP0 ;  /* 0x000000ff0400728c */ /* 0x000fd20008705670 */
[----:B------:R-:W-:Y:S05]  /*2820*/  BRA.U !UP0, `(.L_x_36) ;  /* 0x0000000108287547 */ /* 0x000fea000b800000 */
.L_x_32:
[----:B------:R-:W-:Y:S02]  /*2830*/  UIADD3 UR4, UPT, UPT, UR4, 0x4, URZ ;  /* 0x0000000404047890 */ /* 0x000fe4000fffe0ff */
[----:B------:R-:W-:Y:S02]  /*2840*/  UIMAD UR5, UR6, UR5, UR5 ;  /* 0x00000005060572a4 */ /* 0x000fe4000f8e0205 */
[----:B------:R-:W-:Y:S02]  /*2850*/  UISETP.NE.AND UP0, UPT, UR4, URZ, UPT ;  /* 0x000000ff0400728c */ /* 0x000fe4000bf05270 */
[----:B------:R-:W-:Y:S02]  /*2860*/  UIADD3 UR7, UPT, UPT, UR6, -0x1, URZ ;  /* 0xffffffff06077890 */ /* 0x000fe4000fffe0ff */
[----:B------:R-:W-:Y:S02]  /*2870*/  UIMAD UR8, UR5, UR6, URZ ;  /* 0x00000006050872a4 */ /* 0x000fe4000f8e02ff */
[----:B------:R-:W-:-:S02]  /*2880*/  UIADD3 UR5, UPT, UPT, UR6, -0x2, URZ ;  /* 0xfffffffe06057890 */ /* 0x000fc4000fffe0ff */
[----:B------:R-:W-:Y:S02]  /*2890*/  UIMAD UR7, UR7, UR8, URZ ;  /* 0x00000008070772a4 */ /* 0x000fe4000f8e02ff */
[----:B------:R-:W-:Y:S02]  /*28a0*/  UIADD3 UR6, UPT, UPT, UR6, -0x4, URZ ;  /* 0xfffffffc06067890 */ /* 0x000fe4000fffe0ff */
[----:B------:R-:W-:Y:S01]  /*28b0*/  UIMAD UR5, UR5, UR7, URZ ;  /* 0x00000007050572a4 */ /* 0x000fe2000f8e02ff */
[----:B------:R-:W-:Y:S11]  /*28c0*/  BRA.U UP0, `(.L_x_32) ;  /* 0xfffffffd00d87547 */ /* 0x000ff6000b83ffff */
.L_x_36:
[----:B------:R-:W-:-:S12]  /*28d0*/  UIADD3 UR4, UPT, UPT, UR6, 0x1, URZ ;  /* 0x0000000106047890 */ /* 0x000fd8000fffe0ff */
.L_x_31:
[----:B------:R-:W-:-:S09]  /*28e0*/  UISETP.NE.AND UP0, UPT, UR9, URZ, UPT ;  /* 0x000000ff0900728c */ /* 0x000fd2000bf05270 */
[----:B------:R-:W-:Y:S05]  /*28f0*/  BRA.U !UP0, `(.L_x_30) ;  /* 0x00000001081c7547 */ /* 0x000fea000b800000 */
[----:B------:R-:W-:-:S12]  /*2900*/  UIADD3 UR6, UPT, UPT, -UR9, URZ, URZ ;  /* 0x000000ff09067290 */ /* 0x000fd8000fffe1ff */
.L_x_37:
[----:B------:R-:W-:Y:S02]  /*2910*/  UIADD3 UR6, UPT, UPT, UR6, 0x1, URZ ;  /* 0x0000000106067890 */ /* 0x000fe4000fffe0ff */
[----:B------:R-:W-:Y:S02]  /*2920*/  UIADD3 UR7, UPT, UPT, UR4, -0x1, URZ ;  /* 0xffffffff04077890 */ /* 0x000fe4000fffe0ff */
[----:B------:R-:W-:Y:S02]  /*2930*/  UISETP.NE.AND UP0, UPT, UR6, URZ, UPT ;  /* 0x000000ff0600728c */ /* 0x000fe4000bf05270 */
[----:B------:R-:W-:-:S03]  /*2940*/  UIMAD UR5, UR5, UR4, URZ ;  /* 0x00000004050572a4 */ /* 0x000fc6000f8e02ff */
[----:B------:R-:W-:-:S04]  /*2950*/  UMOV UR4, UR7 ;  /* 0x0000000700047c82 */ /* 0x000fc80008000000 */
[----:B------:R-:W-:Y:S05]  /*2960*/  BRA.U UP0, `(.L_x_37) ;  /* 0xfffffffd00e87547 */ /* 0x000fea000b83ffff */
.L_x_30:
[----:B------:R-:W-:-:S04]  /*2970*/  IMAD.MOV.U32 R5, RZ, RZ, 0x0 ;  /* 0x00000000ff057424 */ /* 0x000fc800078e00ff */
[----:B------:R-:W-:Y:S05]  /*2980*/  RET.REL.NODEC R4 `(_Z14permute_kernelPci) ;  /* 0xffffffd4049c7950 */ /* 0x000fea0003c3ffff */
.L_x_38:
[----:B------:R-:W-:-:S00]  /*2990*/  BRA `(.L_x_38) ;  /* 0xfffffffc00fc7947 */ /* 0x000fc0000383ffff */
[----:B------:R-:W-:-:S00]  /*29a0*/  NOP ;  /* 0x0000000000007918 */ /* 0x000fc00000000000 */
        /* <DEDUP_REMOVED lines=13> */
.L_x_39:


//--------------------- .nv.global.init           --------------------------
	.section	.nv.global.init,"aw",@progbits
	.align	4
.nv.global.init:
	.type		mrg32k3aM1SubSeq,@object
	.size		mrg32k3aM1SubSeq,(mrg32k3aM2SubSeq - mrg32k3aM1SubSeq)
mrg32k3aM1SubSeq:
        /*0000*/ 	.byte	0x0b, 0xcc, 0xee, 0x04, 0x73, 0x29, 0x8b, 0x6f, 0xf6, 0x53, 0x03, 0xf6, 0x23, 0xf6, 0xea, 0xda
        /* <DEDUP_REMOVED lines=125> */
	.type		mrg32k3aM2SubSeq,@object
	.size		mrg32k3aM2SubSeq,(mrg32k3aM1 - mrg32k3aM2SubSeq)
mrg32k3aM2SubSeq:
        /* <DEDUP_REMOVED lines=126> */
	.type		mrg32k3aM1,@object
	.size		mrg32k3aM1,(mrg32k3aM1Seq - mrg32k3aM1)
mrg32k3aM1:
        /* <DEDUP_REMOVED lines=144> */
	.type		mrg32k3aM1Seq,@object
	.size		mrg32k3aM1Seq,(mrg32k3aM2 - mrg32k3aM1Seq)
mrg32k3aM1Seq:
        /* <DEDUP_REMOVED lines=144> */
	.type		mrg32k3aM2,@object
	.size		mrg32k3aM2,(mrg32k3aM2Seq - mrg32k3aM2)
mrg32k3aM2:
        /* <DEDUP_REMOVED lines=144> */
	.type		mrg32k3aM2Seq,@object
	.size		mrg32k3aM2Seq,(precalc_xorwow_matrix - mrg32k3aM2Seq)
mrg32k3aM2Seq:
        /* <DEDUP_REMOVED lines=144> */
	.type		precalc_xorwow_matrix,@object
	.size		precalc_xorwow_matrix,(precalc_xorwow_offset_matrix - precalc_xorwow_matrix)
precalc_xorwow_matrix:
        /* <DEDUP_REMOVED lines=6400> */
	.type		precalc_xorwow_offset_matrix,@object
	.size		precalc_xorwow_offset_matrix,($str - precalc_xorwow_offset_matrix)
precalc_xorwow_offset_matrix:
        /* <DEDUP_REMOVED lines=6400> */
	.type		$str,@object
	.size		$str,(.L_9 - $str)
$str:
        /*353c0*/ 	.byte	0x47, 0x50, 0x55, 0x20, 0x54, 0x68, 0x72, 0x65, 0x61, 0x64, 0x3a, 0x20, 0x25, 0x69, 0x20, 0x50
        /*353d0*/ 	.byte	0x65, 0x72, 0x6d, 0x75, 0x74, 0x61, 0x63, 0x69, 0x6a, 0x61, 0x3a, 0x20, 0x25, 0x73, 0x0a, 0x00
.L_9:


//--------------------- .nv.shared.reserved.0     --------------------------
	.section	.nv.shared.reserved.0,"aw",@nobits
	.weak		__nv_reservedSMEM_offset_0_alias
	.size		__nv_reservedSMEM_offset_0_alias, 0, 64
	.other		__nv_reservedSMEM_offset_0_alias,@"STO_CUDA_RESERVED_SHARED STV_DEFAULT"
__nv_reservedSMEM_offset_0_alias:
	.zero		0
	.zero		64


//--------------------- .nv.constant0._Z14permute_kernelPci --------------------------
	.section	.nv.constant0._Z14permute_kernelPci,"a",@progbits
	.sectionflags	@""
	.align	4
.nv.constant0._Z14permute_kernelPci:
	.zero		908


//--------------------- SYMBOLS --------------------------

	.type		.nv.reservedSmem.offset0,@object
	.size		.nv.reservedSmem.offset0,0x4
	.type		vprintf,@function
	.type		malloc,@function
	.type		free,@function
